def attn_fwd(
    Q,
    K,
    V,
    Out,
    Lse,
    sm_scale,
    stride_qz,
    stride_qh,
    stride_qm,
    stride_qk,
    stride_kz,
    stride_kh,
    stride_kn,
    stride_kk,
    stride_vz,
    stride_vh,
    stride_vn,
    stride_vk,
    stride_oz,
    stride_oh,
    stride_om,
    stride_ok,
    seqlen_q,
    seqlen_k,
    BLOCK_M: tl.constexpr,
    BLOCK_N: tl.constexpr,
    HEAD_DIM: tl.constexpr,
    CAUSAL: tl.constexpr,
):
    start_m = tl.program_id(0)
    off_hz = tl.program_id(1)
    q_off = off_hz * stride_qh
    k_off = off_hz * stride_kh
    v_off = off_hz * stride_vh
    offs_m = start_m * BLOCK_M + tl.arange(0, BLOCK_M)
    offs_d = tl.arange(0, HEAD_DIM)
    offs_n = tl.arange(0, BLOCK_N)
    q_ptrs = Q + q_off + offs_m[:, None] * stride_qm + offs_d[None, :] * stride_qk
    k_ptrs = K + k_off + offs_d[:, None] * stride_kk + offs_n[None, :] * stride_kn
    v_ptrs = V + v_off + offs_n[:, None] * stride_vn + offs_d[None, :] * stride_vk
    m_i = tl.full([BLOCK_M], float("-inf"), dtype=tl.float32)
    l_i = tl.zeros([BLOCK_M], dtype=tl.float32) + 1.0
    acc = tl.zeros([BLOCK_M, HEAD_DIM], dtype=tl.float32)
    q = tl.load(q_ptrs)
    acc, l_i, m_i = _attn_fwd_inner(
        acc,
        l_i,
        m_i,
        q,
        k_ptrs,
        v_ptrs,
        sm_scale,
        stride_kn,
        stride_vn,
        start_m,
        seqlen_k,
        BLOCK_M,
        BLOCK_N,
        HEAD_DIM,
        CAUSAL,
    )
    acc = acc / l_i[:, None]
    lse = m_i + tl.math.log2(l_i) / 1.4426950408889634
    o_ptrs = (
        Out
        + off_hz * stride_oh
        + offs_m[:, None] * stride_om
        + offs_d[None, :] * stride_ok
    )
    tl.store(o_ptrs, acc.to(Out.dtype.element_ty))
    tl.store(Lse + off_hz * seqlen_q + offs_m, lse)

# config = {"BLOCK_M": 32, "BLOCK_N": 64, "HEAD_DIM": 128, "arch": "sm_90", "causal": false, "dtype": "fp8e4m3", "num_stages": 3, "num_warps": 4}
# arch = sm_90


// ===== COMPILED SASS (sm_90a) =====

	.target	sm_90a

	.elftype	@"ET_EXEC"


//--------------------- .note.nv.tkinfo           --------------------------
	.section	.note.nv.tkinfo,"",@"SHT_NOTE"
	.sectionflags	@"SHF_NOTE_NV_TKINFO"
	.tkinfo
        /*0018*/ 	.word	0x00000002
        /*0030*/ 	.string	""
        /*0030*/ 	.string	"ptxas"
        /*0030*/ 	.string	"Cuda compilation tools, release 13.0, V13.0.88"
        /*0030*/ 	.string	"Build cuda_13.0.r13.0/compiler.36424714_0"
        /*0030*/ 	.string	"-v  -suppress-debug-info  -lineinfo  -arch sm_90a "



//--------------------- .note.nv.cuinfo           --------------------------
	.section	.note.nv.cuinfo,"",@"SHT_NOTE"
	.sectionflags	@"SHF_NOTE_NV_CUINFO"
        /*0018*/ 	.short	0x0002
        /*001a*/ 	.short	0x005a
        /*001c*/ 	.short	0x0082
	.zero		2


//--------------------- .nv.info                  --------------------------
	.section	.nv.info,"",@"SHT_CUDA_INFO"
	.align	4


	//----- nvinfo : EIATTR_REGCOUNT
	.align		4
        /*0000*/ 	.byte	0x04, 0x2f
        /*0002*/ 	.short	(.L_2 - .L_1)
	.align		4
.L_1:
        /*0004*/ 	.word	index@(attn_fwd)
        /*0008*/ 	.word	0x000000ff


	//----- nvinfo : EIATTR_FRAME_SIZE
	.align		4
.L_2:
        /*000c*/ 	.byte	0x04, 0x11
        /*000e*/ 	.short	(.L_4 - .L_3)
	.align		4
.L_3:
        /*0010*/ 	.word	index@(attn_fwd)
        /*0014*/ 	.word	0x00000210


	//----- nvinfo : EIATTR_MIN_STACK_SIZE
	.align		4
.L_4:
        /*0018*/ 	.byte	0x04, 0x12
        /*001a*/ 	.short	(.L_6 - .L_5)
	.align		4
.L_5:
        /*001c*/ 	.word	index@(attn_fwd)
        /*0020*/ 	.word	0x00000210
.L_6:


//--------------------- .nv.compat                --------------------------
	.section	.nv.compat,"",@"SHT_CUDA_COMPAT_INFO"
	.align	4
        /*0000*/ 	.byte	0x02, 0x09, 0x01, 0x00, 0x02, 0x02, 0x02, 0x00, 0x02, 0x05, 0x05, 0x00, 0x03, 0x07, 0x01, 0x01
        /*0010*/ 	.byte	0x02, 0x03, 0x00, 0x00, 0x02, 0x06, 0x01, 0x00, 0x04, 0x0b, 0x08, 0x00, 0x00, 0x00, 0x00, 0x00
        /*0020*/ 	.byte	0x00, 0x00, 0x00, 0x00


//--------------------- .nv.info.attn_fwd         --------------------------
	.section	.nv.info.attn_fwd,"",@"SHT_CUDA_INFO"
	.sectionflags	@""
	.align	4


	//----- nvinfo : EIATTR_CUDA_API_VERSION
	.align		4
        /*0000*/ 	.byte	0x04, 0x37
        /*0002*/ 	.short	(.L_8 - .L_7)
.L_7:
        /*0004*/ 	.word	0x00000082


	//----- nvinfo : EIATTR_KPARAM_INFO
	.align		4
.L_8:
        /*0008*/ 	.byte	0x04, 0x17
        /*000a*/ 	.short	(.L_10 - .L_9)
.L_9:
        /*000c*/ 	.word	0x00000000
        /*0010*/ 	.short	0x0019
        /*0012*/ 	.short	0x0080
        /*0014*/ 	.byte	0x00, 0xf4, 0x21, 0x00


	//----- nvinfo : EIATTR_KPARAM_INFO
	.align		4
.L_10:
        /*0018*/ 	.byte	0x04, 0x17
        /*001a*/ 	.short	(.L_12 - .L_11)
.L_11:
        /*001c*/ 	.word	0x00000000
        /*0020*/ 	.short	0x0018
        /*0022*/ 	.short	0x0078
        /*0024*/ 	.byte	0x00, 0xf4, 0x21, 0x00


	//----- nvinfo : EIATTR_KPARAM_INFO
	.align		4
.L_12:
        /*0028*/ 	.byte	0x04, 0x17
        /*002a*/ 	.short	(.L_14 - .L_13)
.L_13:
        /*002c*/ 	.word	0x00000000
        /*0030*/ 	.short	0x0017
        /*0032*/ 	.short	0x0070
        /*0034*/ 	.byte	0x00, 0xf0, 0x11, 0x00


	//----- nvinfo : EIATTR_KPARAM_INFO
	.align		4
.L_14:
        /*0038*/ 	.byte	0x04, 0x17
        /*003a*/ 	.short	(.L_16 - .L_15)
.L_15:
        /*003c*/ 	.word	0x00000000
        /*0040*/ 	.short	0x0016
        /*0042*/ 	.short	0x006c
        /*0044*/ 	.byte	0x00, 0xf0, 0x11, 0x00


	//----- nvinfo : EIATTR_KPARAM_INFO
	.align		4
.L_16:
        /*0048*/ 	.byte	0x04, 0x17
        /*004a*/ 	.short	(.L_18 - .L_17)
.L_17:
        /*004c*/ 	.word	0x00000000
        /*0050*/ 	.short	0x0015
        /*0052*/ 	.short	0x0068
        /*0054*/ 	.byte	0x00, 0xf0, 0x11, 0x00


	//----- nvinfo : EIATTR_KPARAM_INFO
	.align		4
.L_18:
        /*0058*/ 	.byte	0x04, 0x17
        /*005a*/ 	.short	(.L_20 - .L_19)
.L_19:
        /*005c*/ 	.word	0x00000000
        /*0060*/ 	.short	0x0014
        /*0062*/ 	.short	0x0064
        /*0064*/ 	.byte	0x00, 0xf0, 0x11, 0x00


	//----- nvinfo : EIATTR_KPARAM_INFO
	.align		4
.L_20:
        /*0068*/ 	.byte	0x04, 0x17
        /*006a*/ 	.short	(.L_22 - .L_21)
.L_21:
        /*006c*/ 	.word	0x00000000
        /*0070*/ 	.short	0x0013
        /*0072*/ 	.short	0x0060
        /*0074*/ 	.byte	0x00, 0xf0, 0x11, 0x00


	//----- nvinfo : EIATTR_KPARAM_INFO
	.align		4
.L_22:
        /*0078*/ 	.byte	0x04, 0x17
        /*007a*/ 	.short	(.L_24 - .L_23)
.L_23:
        /*007c*/ 	.word	0x00000000
        /*0080*/ 	.short	0x0012
        /*0082*/ 	.short	0x005c
        /*0084*/ 	.byte	0x00, 0xf0, 0x11, 0x00


	//----- nvinfo : EIATTR_KPARAM_INFO
	.align		4
.L_24:
        /*0088*/ 	.byte	0x04, 0x17
        /*008a*/ 	.short	(.L_26 - .L_25)
.L_25:
        /*008c*/ 	.word	0x00000000
        /*0090*/ 	.short	0x0011
        /*0092*/ 	.short	0x0058
        /*0094*/ 	.byte	0x00, 0xf0, 0x11, 0x00


	//----- nvinfo : EIATTR_KPARAM_INFO
	.align		4
.L_26:
        /*0098*/ 	.byte	0x04, 0x17
        /*009a*/ 	.short	(.L_28 - .L_27)
.L_27:
        /*009c*/ 	.word	0x00000000
        /*00a0*/ 	.short	0x0010
        /*00a2*/ 	.short	0x0054
        /*00a4*/ 	.byte	0x00, 0xf0, 0x11, 0x00


	//----- nvinfo : EIATTR_KPARAM_INFO
	.align		4
.L_28:
        /*00a8*/ 	.byte	0x04, 0x17
        /*00aa*/ 	.short	(.L_30 - .L_29)
.L_29:
        /*00ac*/ 	.word	0x00000000
        /*00b0*/ 	.short	0x000f
        /*00b2*/ 	.short	0x0050
        /*00b4*/ 	.byte	0x00, 0xf0, 0x11, 0x00


	//----- nvinfo : EIATTR_KPARAM_INFO
	.align		4
.L_30:
        /*00b8*/ 	.byte	0x04, 0x17
        /*00ba*/ 	.short	(.L_32 - .L_31)
.L_31:
        /*00bc*/ 	.word	0x00000000
        /*00c0*/ 	.short	0x000e
        /*00c2*/ 	.short	0x004c
        /*00c4*/ 	.byte	0x00, 0xf0, 0x11, 0x00


	//----- nvinfo : EIATTR_KPARAM_INFO
	.align		4
.L_32:
        /*00c8*/ 	.byte	0x04, 0x17
        /*00ca*/ 	.short	(.L_34 - .L_33)
.L_33:
        /*00cc*/ 	.word	0x00000000
        /*00d0*/ 	.short	0x000d
        /*00d2*/ 	.short	0x0048
        /*00d4*/ 	.byte	0x00, 0xf0, 0x11, 0x00


	//----- nvinfo : EIATTR_KPARAM_INFO
	.align		4
.L_34:
        /*00d8*/ 	.byte	0x04, 0x17
        /*00da*/ 	.short	(.L_36 - .L_35)
.L_35:
        /*00dc*/ 	.word	0x00000000
        /*00e0*/ 	.short	0x000c
        /*00e2*/ 	.short	0x0044
        /*00e4*/ 	.byte	0x00, 0xf0, 0x11, 0x00


	//----- nvinfo : EIATTR_KPARAM_INFO
	.align		4
.L_36:
        /*00e8*/ 	.byte	0x04, 0x17
        /*00ea*/ 	.short	(.L_38 - .L_37)
.L_37:
        /*00ec*/ 	.word	0x00000000
        /*00f0*/ 	.short	0x000b
        /*00f2*/ 	.short	0x0040
        /*00f4*/ 	.byte	0x00, 0xf0, 0x11, 0x00


	//----- nvinfo : EIATTR_KPARAM_INFO
	.align		4
.L_38:
        /*00f8*/ 	.byte	0x04, 0x17
        /*00fa*/ 	.short	(.L_40 - .L_39)
.L_39:
        /*00fc*/ 	.word	0x00000000
        /*0100*/ 	.short	0x000a
        /*0102*/ 	.short	0x003c
        /*0104*/ 	.byte	0x00, 0xf0, 0x11, 0x00


	//----- nvinfo : EIATTR_KPARAM_INFO
	.align		4
.L_40:
        /*0108*/ 	.byte	0x04, 0x17
        /*010a*/ 	.short	(.L_42 - .L_41)
.L_41:
        /*010c*/ 	.word	0x00000000
        /*0110*/ 	.short	0x0009
        /*0112*/ 	.short	0x0038
        /*0114*/ 	.byte	0x00, 0xf0, 0x11, 0x00


	//----- nvinfo : EIATTR_KPARAM_INFO
	.align		4
.L_42:
        /*0118*/ 	.byte	0x04, 0x17
        /*011a*/ 	.short	(.L_44 - .L_43)
.L_43:
        /*011c*/ 	.word	0x00000000
        /*0120*/ 	.short	0x0008
        /*0122*/ 	.short	0x0034
        /*0124*/ 	.byte	0x00, 0xf0, 0x11, 0x00


	//----- nvinfo : EIATTR_KPARAM_INFO
	.align		4
.L_44:
        /*0128*/ 	.byte	0x04, 0x17
        /*012a*/ 	.short	(.L_46 - .L_45)
.L_45:
        /*012c*/ 	.word	0x00000000
        /*0130*/ 	.short	0x0007
        /*0132*/ 	.short	0x0030
        /*0134*/ 	.byte	0x00, 0xf0, 0x11, 0x00


	//----- nvinfo : EIATTR_KPARAM_INFO
	.align		4
.L_46:
        /*0138*/ 	.byte	0x04, 0x17
        /*013a*/ 	.short	(.L_48 - .L_47)
.L_47:
        /*013c*/ 	.word	0x00000000
        /*0140*/ 	.short	0x0006
        /*0142*/ 	.short	0x002c
        /*0144*/ 	.byte	0x00, 0xf0, 0x11, 0x00


	//----- nvinfo : EIATTR_KPARAM_INFO
	.align		4
.L_48:
        /*0148*/ 	.byte	0x04, 0x17
        /*014a*/ 	.short	(.L_50 - .L_49)
.L_49:
        /*014c*/ 	.word	0x00000000
        /*0150*/ 	.short	0x0005
        /*0152*/ 	.short	0x0028
        /*0154*/ 	.byte	0x00, 0xf0, 0x11, 0x00


	//----- nvinfo : EIATTR_KPARAM_INFO
	.align		4
.L_50:
        /*0158*/ 	.byte	0x04, 0x17
        /*015a*/ 	.short	(.L_52 - .L_51)
.L_51:
        /*015c*/ 	.word	0x00000000
        /*0160*/ 	.short	0x0004
        /*0162*/ 	.short	0x0020
        /*0164*/ 	.byte	0x00, 0xf4, 0x21, 0x00


	//----- nvinfo : EIATTR_KPARAM_INFO
	.align		4
.L_52:
        /*0168*/ 	.byte	0x04, 0x17
        /*016a*/ 	.short	(.L_54 - .L_53)
.L_53:
        /*016c*/ 	.word	0x00000000
        /*0170*/ 	.short	0x0003
        /*0172*/ 	.short	0x0018
        /*0174*/ 	.byte	0x00, 0xf4, 0x21, 0x00


	//----- nvinfo : EIATTR_KPARAM_INFO
	.align		4
.L_54:
        /*0178*/ 	.byte	0x04, 0x17
        /*017a*/ 	.short	(.L_56 - .L_55)
.L_55:
        /*017c*/ 	.word	0x00000000
        /*0180*/ 	.short	0x0002
        /*0182*/ 	.short	0x0010
        /*0184*/ 	.byte	0x00, 0xf4, 0x21, 0x00


	//----- nvinfo : EIATTR_KPARAM_INFO
	.align		4
.L_56:
        /*0188*/ 	.byte	0x04, 0x17
        /*018a*/ 	.short	(.L_58 - .L_57)
.L_57:
        /*018c*/ 	.word	0x00000000
        /*0190*/ 	.short	0x0001
        /*0192*/ 	.short	0x0008
        /*0194*/ 	.byte	0x00, 0xf4, 0x21, 0x00


	//----- nvinfo : EIATTR_KPARAM_INFO
	.align		4
.L_58:
        /*0198*/ 	.byte	0x04, 0x17
        /*019a*/ 	.short	(.L_60 - .L_59)
.L_59:
        /*019c*/ 	.word	0x00000000
        /*01a0*/ 	.short	0x0000
        /*01a2*/ 	.short	0x0000
        /*01a4*/ 	.byte	0x00, 0xf4, 0x21, 0x00


	//----- nvinfo : EIATTR_SPARSE_MMA_MASK
	.align		4
.L_60:
        /*01a8*/ 	.byte	0x03, 0x50
        /*01aa*/ 	.short	0x0000


	//----- nvinfo : EIATTR_MAXREG_COUNT
	.align		4
        /*01ac*/ 	.byte	0x03, 0x1b
        /*01ae*/ 	.short	0x00ff


	//----- nvinfo : EIATTR_NUM_BARRIERS
	.align		4
        /*01b0*/ 	.byte	0x02, 0x4c
        /*01b2*/ 	.byte	0x01
	.zero		1


	//----- nvinfo : EIATTR_ANNOTATIONS
	.align		4
        /*01b4*/ 	.byte	0x04, 0x55
        /*01b6*/ 	.short	(.L_62 - .L_61)


	//   ....[0]....
.L_61:
        /*01b8*/ 	.word	0x00000001
        /*01bc*/ 	.byte	0xc0, 0x13, 0x00, 0x00, 0x01, 0x00, 0x00, 0x00, 0x00, 0x14, 0x00, 0x00, 0x01, 0x00, 0x00, 0x00
        /* <DEDUP_REMOVED lines=129> */
        /*09dc*/ 	.byte	0x80, 0x70, 0x00, 0x00, 0x01, 0x00, 0x00, 0x00, 0xc0, 0x70, 0x00, 0x00


	//----- nvinfo : EIATTR_MERCURY_ISA_VERSION
	.align		4
.L_62:
        /*09e8*/ 	.byte	0x03, 0x5f
        /*09ea*/ 	.short	0x0101


	//----- nvinfo : EIATTR_COOP_GROUP_MASK_REGIDS
	.align		4
        /*09ec*/ 	.byte	0x04, 0x29
        /*09ee*/ 	.short	(.L_64 - .L_63)


	//   ....[0]....
.L_63:
        /*09f0*/ 	.word	0xffffffff


	//   ....[1]....
        /*09f4*/ 	.word	0xffffffff


	//   ....[2]....
        /*09f8*/ 	.word	0xffffffff


	//   ....[3]....
        /*09fc*/ 	.word	0xffffffff


	//   ....[4]....
        /*0a00*/ 	.word	0xffffffff


	//   ....[5]....
        /*0a04*/ 	.word	0xffffffff


	//   ....[6]....
        /*0a08*/ 	.word	0xffffffff


	//   ....[7]....
        /*0a0c*/ 	.word	0xffffffff


	//   ....[8]....
        /*0a10*/ 	.word	0xffffffff


	//   ....[9]....
        /*0a14*/ 	.word	0xffffffff


	//   ....[10]....
        /*0a18*/ 	.word	0xffffffff


	//   ....[11]....
        /*0a1c*/ 	.word	0xffffffff


	//   ....[12]....
        /*0a20*/ 	.word	0xffffffff


	//   ....[13]....
        /*0a24*/ 	.word	0xffffffff


	//   ....[14]....
        /*0a28*/ 	.word	0xffffffff


	//   ....[15]....
        /*0a2c*/ 	.word	0xffffffff


	//   ....[16]....
        /*0a30*/ 	.word	0xffffffff


	//   ....[17]....
        /*0a34*/ 	.word	0xffffffff


	//   ....[18]....
        /*0a38*/ 	.word	0xffffffff


	//   ....[19]....
        /*0a3c*/ 	.word	0xffffffff


	//----- nvinfo : EIATTR_COOP_GROUP_INSTR_OFFSETS
	.align		4
.L_64:
        /*0a40*/ 	.byte	0x04, 0x28
        /*0a42*/ 	.short	(.L_66 - .L_65)


	//   ....[0]....
.L_65:
        /*0a44*/ 	.word	0x00005880


	//   ....[1]....
        /*0a48*/ 	.word	0x00005890


	//   ....[2]....
        /*0a4c*/ 	.word	0x000058a0


	//   ....[3]....
        /*0a50*/ 	.word	0x000058b0


	//   ....[4]....
        /*0a54*/ 	.word	0x00005950


	//   ....[5]....
        /*0a58*/ 	.word	0x00005960


	//   ....[6]....
        /*0a5c*/ 	.word	0x00005970


	//   ....[7]....
        /*0a60*/ 	.word	0x00005980


	//   ....[8]....
        /*0a64*/ 	.word	0x00005a90


	//   ....[9]....
        /*0a68*/ 	.word	0x00005ab0


	//   ....[10]....
        /*0a6c*/ 	.word	0x00005f30


	//   ....[11]....
        /*0a70*/ 	.word	0x00005f40


	//   ....[12]....
        /*0a74*/ 	.word	0x00005f50


	//   ....[13]....
        /*0a78*/ 	.word	0x00005f60


	//   ....[14]....
        /*0a7c*/ 	.word	0x00005fb0


	//   ....[15]....
        /*0a80*/ 	.word	0x00005fc0


	//   ....[16]....
        /*0a84*/ 	.word	0x00005fd0


	//   ....[17]....
        /*0a88*/ 	.word	0x00005fe0


	//   ....[18]....
        /*0a8c*/ 	.word	0x000060d0


	//   ....[19]....
        /*0a90*/ 	.word	0x000060f0


	//----- nvinfo : EIATTR_EXIT_INSTR_OFFSETS
	.align		4
.L_66:
        /*0a94*/ 	.byte	0x04, 0x1c
        /*0a96*/ 	.short	(.L_68 - .L_67)


	//   ....[0]....
.L_67:
        /*0a98*/ 	.word	0x0000a990


	//   ....[1]....
        /*0a9c*/ 	.word	0x0000a9c0


	//----- nvinfo : EIATTR_REQNTID
	.align		4
.L_68:
        /*0aa0*/ 	.byte	0x04, 0x10
        /*0aa2*/ 	.short	(.L_70 - .L_69)
.L_69:
        /*0aa4*/ 	.word	0x00000080
        /*0aa8*/ 	.word	0x00000001
        /*0aac*/ 	.word	0x00000001


	//----- nvinfo : EIATTR_CBANK_PARAM_SIZE
	.align		4
.L_70:
        /*0ab0*/ 	.byte	0x03, 0x19
        /*0ab2*/ 	.short	0x0088


	//----- nvinfo : EIATTR_PARAM_CBANK
	.align		4
        /*0ab4*/ 	.byte	0x04, 0x0a
        /*0ab6*/ 	.short	(.L_72 - .L_71)
	.align		4
.L_71:
        /*0ab8*/ 	.word	index@(.nv.constant0.attn_fwd)
        /*0abc*/ 	.short	0x0210
        /*0abe*/ 	.short	0x0088


	//----- nvinfo : EIATTR_SW_WAR
	.align		4
.L_72:
        /*0ac0*/ 	.byte	0x04, 0x36
        /*0ac2*/ 	.short	(.L_74 - .L_73)
.L_73:
        /*0ac4*/ 	.word	0x00000008
.L_74:


//--------------------- .nv.callgraph             --------------------------
	.section	.nv.callgraph,"",@"SHT_CUDA_CALLGRAPH"
	.align	4
	.sectionentsize	8
	.align		4
        /*0000*/ 	.word	0x00000000
	.align		4
        /*0004*/ 	.word	0xffffffff
	.align		4
        /*0008*/ 	.word	0x00000000
	.align		4
        /*000c*/ 	.word	0xfffffffe
	.align		4
        /*0010*/ 	.word	0x00000000
	.align		4
        /*0014*/ 	.word	0xfffffffd
	.align		4
        /*0018*/ 	.word	0x00000000
	.align		4
        /*001c*/ 	.word	0xfffffffc


//--------------------- .nv.constant4             --------------------------
	.section	.nv.constant4,"a",@progbits
	.align	8
	.align		8
.nv.constant4:
        /*0000*/ 	.dword	_$_str


//--------------------- .text.attn_fwd            --------------------------
	.section	.text.attn_fwd,"ax",@progbits
	.align	128
        .global         attn_fwd
        .type           attn_fwd,@function
        .size           attn_fwd,(.L_x_3 - attn_fwd)
        .other          attn_fwd,@"STO_CUDA_ENTRY STV_DEFAULT"
attn_fwd:
.text.attn_fwd:
[----:B------:R-:W0:Y:S01]  /*0000*/  LDC R1, c[0x0][0x28] ;  /* 0x00000a00ff017b82 */ /* 0x000e220000000800 */
[----:B------:R-:W1:Y:S07]  /*0010*/  S2R R76, SR_TID.X ;  /* 0x00000000004c7919 */ /* 0x000e6e0000002100 */
[----:B------:R-:W2:Y:S01]  /*0020*/  S2UR UR7, SR_CTAID.Y ;  /* 0x00000000000779c3 */ /* 0x000ea20000002600 */
[----:B------:R-:W-:Y:S01]  /*0030*/  ULDC.64 UR4, c[0x0][0x240] ;  /* 0x0000900000047ab9 */ /* 0x000fe20000000a00 */
[----:B------:R-:W-:Y:S01]  /*0040*/  ULDC.64 UR12, c[0x0][0x208] ;  /* 0x00008200000c7ab9 */ /* 0x000fe20000000a00 */
[----:B------:R-:W3:Y:S01]  /*0050*/  S2R R3, SR_CTAID.X ;  /* 0x0000000000037919 */ /* 0x000ee20000002500 */
[----:B0-----:R-:W-:-:S04]  /*0060*/  VIADD R1, R1, 0xfffffdf0 ;  /* 0xfffffdf001017836 */ /* 0x001fc80000000000 */
[----:B------:R-:W0:Y:S08]  /*0070*/  LDC R45, c[0x0][0x248] ;  /* 0x00009200ff2d7b82 */ /* 0x000e300000000800 */
[----:B------:R-:W4:Y:S01]  /*0080*/  LDC.64 R42, c[0x0][0x210] ;  /* 0x00008400ff2a7b82 */ /* 0x000f220000000a00 */
[----:B--2---:R-:W-:Y:S01]  /*0090*/  UIMAD UR4, UR7, UR4, URZ ;  /* 0x00000004070472a4 */ /* 0x004fe2000f8e023f */
[----:B-1----:R-:W-:-:S05]  /*00a0*/  LOP3.LUT R0, R76, 0x1f, RZ, 0xc0, !PT ;  /* 0x0000001f4c007812 */ /* 0x002fca00078ec0ff */
[----:B---3--:R-:W-:Y:S01]  /*00b0*/  IMAD R2, R3, 0x20, R0 ;  /* 0x0000002003027824 */ /* 0x008fe200078e0200 */
[----:B------:R-:W-:-:S03]  /*00c0*/  SHF.R.U32.HI R0, RZ, 0x5, R76 ;  /* 0x00000005ff007819 */ /* 0x000fc6000001164c */
[----:B------:R-:W-:Y:S01]  /*00d0*/  IMAD R3, R2, UR5, RZ ;  /* 0x0000000502037c24 */ /* 0x000fe2000f8e02ff */
[----:B------:R-:W-:Y:S01]  /*00e0*/  SGXT.U32 R0, R0, 0x2 ;  /* 0x000000020000781a */ /* 0x000fe20000000000 */
[----:B------:R-:W-:-:S03]  /*00f0*/  USHF.R.S32.HI UR5, URZ, 0x1f, UR4 ;  /* 0x0000001f3f057899 */ /* 0x000fc60008011404 */
[----:B----4-:R-:W-:Y:S01]  /*0100*/  IADD3 R41, P0, P1, R3, UR4, R42 ;  /* 0x0000000403297c10 */ /* 0x010fe2000f91e02a */
[----:B0-----:R-:W-:Y:S01]  /*0110*/  IMAD R0, R0, R45, RZ ;  /* 0x0000002d00007224 */ /* 0x001fe200078e02ff */
[----:B------:R-:W-:-:S03]  /*0120*/  SHF.R.S32.HI R2, RZ, 0x1f, R3 ;  /* 0x0000001fff027819 */ /* 0x000fc60000011403 */
[C---:B------:R-:W-:Y:S01]  /*0130*/  IMAD R5, R45.reuse, 0x4, R0 ;  /* 0x000000042d057824 */ /* 0x040fe200078e0200 */
[----:B------:R-:W-:Y:S02]  /*0140*/  IADD3.X R43, R2, UR5, R43, P0, P1 ;  /* 0x00000005022b7c10 */ /* 0x000fe400087e242b */
[CC--:B------:R-:W-:Y:S01]  /*0150*/  IADD3 R2, P0, R0.reuse, R41.reuse, RZ ;  /* 0x0000002900027210 */ /* 0x0c0fe20007f1e0ff */
[----:B------:R-:W-:Y:S01]  /*0160*/  IMAD R7, R45, 0x4, R5 ;  /* 0x000000042d077824 */ /* 0x000fe200078e0205 */
[----:B------:R-:W-:Y:S02]  /*0170*/  IADD3 R4, P1, R5, R41, RZ ;  /* 0x0000002905047210 */ /* 0x000fe40007f3e0ff */
[----:B------:R-:W-:Y:S01]  /*0180*/  LEA.HI.X.SX32 R3, R0, R43, 0x1, P0 ;  /* 0x0000002b00037211 */ /* 0x000fe200000f0eff */
[----:B------:R-:W-:Y:S01]  /*0190*/  IMAD R0, R45, 0x4, R7 ;  /* 0x000000042d007824 */ /* 0x000fe200078e0207 */
[----:B------:R-:W-:Y:S02]  /*01a0*/  IADD3 R6, P0, R7, R41, RZ ;  /* 0x0000002907067210 */ /* 0x000fe40007f1e0ff */
[-C--:B------:R-:W-:Y:S01]  /*01b0*/  LEA.HI.X.SX32 R5, R5, R43.reuse, 0x1, P1 ;  /* 0x0000002b05057211 */ /* 0x080fe200008f0eff */
[----:B------:R0:W2:Y:S01]  /*01c0*/  LDG.E.U8 R15, desc[UR12][R2.64] ;  /* 0x0000000c020f7981 */ /* 0x0000a2000c1e1100 */
[----:B------:R-:W-:Y:S01]  /*01d0*/  LEA.HI.X.SX32 R7, R7, R43, 0x1, P0 ;  /* 0x0000002b07077211 */ /* 0x000fe200000f0eff */
[C---:B------:R-:W-:Y:S01]  /*01e0*/  IMAD R11, R45.reuse, 0x4, R0 ;  /* 0x000000042d0b7824 */ /* 0x040fe200078e0200 */
[C---:B------:R-:W-:Y:S01]  /*01f0*/  IADD3 R8, P0, R0.reuse, R41, RZ ;  /* 0x0000002900087210 */ /* 0x040fe20007f1e0ff */
[----:B------:R1:W2:Y:S03]  /*0200*/  LDG.E.U8 R16, desc[UR12][R4.64] ;  /* 0x0000000c04107981 */ /* 0x0002a6000c1e1100 */
[----:B------:R-:W-:Y:S01]  /*0210*/  LEA.HI.X.SX32 R9, R0, R43, 0x1, P0 ;  /* 0x0000002b00097211 */ /* 0x000fe200000f0eff */
[----:B------:R-:W-:Y:S01]  /*0220*/  IMAD R0, R45, 0x4, R11 ;  /* 0x000000042d007824 */ /* 0x000fe200078e020b */
[----:B------:R-:W-:Y:S01]  /*0230*/  IADD3 R10, P0, R11, R41, RZ ;  /* 0x000000290b0a7210 */ /* 0x000fe20007f1e0ff */
[----:B------:R-:W3:Y:S02]  /*0240*/  LDG.E.U8 R17, desc[UR12][R6.64] ;  /* 0x0000000c06117981 */ /* 0x000ee4000c1e1100 */
[----:B------:R-:W-:Y:S01]  /*0250*/  IMAD R13, R45, 0x4, R0 ;  /* 0x000000042d0d7824 */ /* 0x000fe200078e0200 */
[----:B------:R-:W-:Y:S01]  /*0260*/  LEA.HI.X.SX32 R11, R11, R43, 0x1, P0 ;  /* 0x0000002b0b0b7211 */ /* 0x000fe200000f0eff */
[----:B------:R4:W3:Y:S01]  /*0270*/  LDG.E.U8 R18, desc[UR12][R8.64] ;  /* 0x0000000c08127981 */ /* 0x0008e2000c1e1100 */
[CC--:B0-----:R-:W-:Y:S01]  /*0280*/  IADD3 R2, P0, R0.reuse, R41.reuse, RZ ;  /* 0x0000002900027210 */ /* 0x0c1fe20007f1e0ff */
[----:B------:R-:W-:Y:S01]  /*0290*/  IMAD R14, R45, 0x4, R13 ;  /* 0x000000042d0e7824 */ /* 0x000fe200078e020d */
[----:B------:R-:W-:Y:S01]  /*02a0*/  IADD3 R12, P1, R13, R41, RZ ;  /* 0x000000290d0c7210 */ /* 0x000fe20007f3e0ff */
[----:B------:R0:W5:Y:S01]  /*02b0*/  LDG.E.U8 R19, desc[UR12][R10.64] ;  /* 0x0000000c0a137981 */ /* 0x000162000c1e1100 */
[----:B------:R-:W-:Y:S01]  /*02c0*/  LEA.HI.X.SX32 R3, R0, R43, 0x1, P0 ;  /* 0x0000002b00037211 */ /* 0x000fe200000f0eff */
[----:B------:R-:W-:Y:S01]  /*02d0*/  IMAD R0, R45, 0x4, R14 ;  /* 0x000000042d007824 */ /* 0x000fe200078e020e */
[----:B-1----:R-:W-:-:S02]  /*02e0*/  IADD3 R4, P0, R14, R41, RZ ;  /* 0x000000290e047210 */ /* 0x002fc40007f1e0ff */
[-C--:B------:R-:W-:Y:S01]  /*02f0*/  LEA.HI.X.SX32 R13, R13, R43.reuse, 0x1, P1 ;  /* 0x0000002b0d0d7211 */ /* 0x080fe200008f0eff */
[----:B------:R1:W5:Y:S01]  /*0300*/  LDG.E.U8 R20, desc[UR12][R2.64] ;  /* 0x0000000c02147981 */ /* 0x000362000c1e1100 */
[----:B------:R-:W-:Y:S01]  /*0310*/  LEA.HI.X.SX32 R5, R14, R43, 0x1, P0 ;  /* 0x0000002b0e057211 */ /* 0x000fe200000f0eff */
[C---:B----4-:R-:W-:Y:S01]  /*0320*/  IMAD R9, R45.reuse, 0x4, R0 ;  /* 0x000000042d097824 */ /* 0x050fe200078e0200 */
[C---:B------:R-:W-:Y:S01]  /*0330*/  IADD3 R6, P0, R0.reuse, R41, RZ ;  /* 0x0000002900067210 */ /* 0x040fe20007f1e0ff */
[----:B------:R4:W5:Y:S03]  /*0340*/  LDG.E.U8 R21, desc[UR12][R12.64] ;  /* 0x0000000c0c157981 */ /* 0x000966000c1e1100 */
[----:B------:R-:W-:Y:S01]  /*0350*/  LEA.HI.X.SX32 R7, R0, R43, 0x1, P0 ;  /* 0x0000002b00077211 */ /* 0x000fe200000f0eff */
[----:B------:R-:W-:Y:S01]  /*0360*/  IMAD R0, R45, 0x4, R9 ;  /* 0x000000042d007824 */ /* 0x000fe200078e0209 */
[-C--:B------:R-:W-:Y:S01]  /*0370*/  IADD3 R8, P0, R9, R41.reuse, RZ ;  /* 0x0000002909087210 */ /* 0x080fe20007f1e0ff */
[----:B------:R4:W5:Y:S02]  /*0380*/  LDG.E.U8 R22, desc[UR12][R4.64] ;  /* 0x0000000c04167981 */ /* 0x000964000c1e1100 */
[----:B------:R-:W-:Y:S01]  /*0390*/  IMAD R14, R45, 0x4, R0 ;  /* 0x000000042d0e7824 */ /* 0x000fe200078e0200 */
[----:B0-----:R-:W-:Y:S01]  /*03a0*/  IADD3 R10, P1, R0, R41, RZ ;  /* 0x00000029000a7210 */ /* 0x001fe20007f3e0ff */
[----:B------:R0:W5:Y:S01]  /*03b0*/  LDG.E.U8 R23, desc[UR12][R6.64] ;  /* 0x0000000c06177981 */ /* 0x000162000c1e1100 */
[----:B------:R-:W-:-:S02]  /*03c0*/  LEA.HI.X.SX32 R9, R9, R43, 0x1, P0 ;  /* 0x0000002b09097211 */ /* 0x000fc400000f0eff */
[----:B------:R-:W-:Y:S01]  /*03d0*/  LEA.HI.X.SX32 R11, R0, R43, 0x1, P1 ;  /* 0x0000002b000b7211 */ /* 0x000fe200008f0eff */
[C---:B------:R-:W-:Y:S01]  /*03e0*/  IMAD R0, R45.reuse, 0x4, R14 ;  /* 0x000000042d007824 */ /* 0x040fe200078e020e */
[C---:B-1----:R-:W-:Y:S01]  /*03f0*/  IADD3 R2, P0, R14.reuse, R41, RZ ;  /* 0x000000290e027210 */ /* 0x042fe20007f1e0ff */
[----:B------:R1:W5:Y:S03]  /*0400*/  LDG.E.U8 R24, desc[UR12][R8.64] ;  /* 0x0000000c08187981 */ /* 0x000366000c1e1100 */
[----:B------:R-:W-:Y:S01]  /*0410*/  LEA.HI.X.SX32 R3, R14, R43, 0x1, P0 ;  /* 0x0000002b0e037211 */ /* 0x000fe200000f0eff */
[C---:B----4-:R-:W-:Y:S01]  /*0420*/  IMAD R13, R45.reuse, 0x4, R0 ;  /* 0x000000042d0d7824 */ /* 0x050fe200078e0200 */
[C---:B------:R-:W-:Y:S01]  /*0430*/  IADD3 R4, P0, R0.reuse, R41, RZ ;  /* 0x0000002900047210 */ /* 0x040fe20007f1e0ff */
[----:B------:R4:W5:Y:S03]  /*0440*/  LDG.E.U8 R25, desc[UR12][R10.64] ;  /* 0x0000000c0a197981 */ /* 0x000966000c1e1100 */
[----:B------:R-:W-:Y:S01]  /*0450*/  LEA.HI.X.SX32 R5, R0, R43, 0x1, P0 ;  /* 0x0000002b00057211 */ /* 0x000fe200000f0eff */
[----:B------:R-:W-:Y:S01]  /*0460*/  IMAD R0, R45, 0x4, R13 ;  /* 0x000000042d007824 */ /* 0x000fe200078e020d */
[-C--:B0-----:R-:W-:Y:S01]  /*0470*/  IADD3 R6, P0, R13, R41.reuse, RZ ;  /* 0x000000290d067210 */ /* 0x081fe20007f1e0ff */
[----:B------:R0:W5:Y:S02]  /*0480*/  LDG.E.U8 R26, desc[UR12][R2.64] ;  /* 0x0000000c021a7981 */ /* 0x000164000c1e1100 */
[----:B------:R-:W-:Y:S01]  /*0490*/  IMAD R14, R45, 0x4, R0 ;  /* 0x000000042d0e7824 */ /* 0x000fe200078e0200 */
[----:B------:R-:W-:Y:S01]  /*04a0*/  IADD3 R12, P1, R0, R41, RZ ;  /* 0x00000029000c7210 */ /* 0x000fe20007f3e0ff */
        /* <DEDUP_REMOVED lines=8> */
[C---:B0-----:R-:W-:Y:S01]  /*0530*/  IADD3 R2, P0, R0.reuse, R41, RZ ;  /* 0x0000002900027210 */ /* 0x041fe20007f1e0ff */
[----:B------:R0:W4:Y:S03]  /*0540*/  LDG.E.U8 R29, desc[UR12][R12.64] ;  /* 0x0000000c0c1d7981 */ /* 0x000126000c1e1100 */
[----:B------:R-:W-:Y:S01]  /*0550*/  LEA.HI.X.SX32 R3, R0, R43, 0x1, P0 ;  /* 0x0000002b00037211 */ /* 0x000fe200000f0eff */
[----:B------:R-:W-:Y:S01]  /*0560*/  IMAD R0, R45, 0x4, R11 ;  /* 0x000000042d007824 */ /* 0x000fe200078e020b */
[-C--:B------:R-:W-:Y:S01]  /*0570*/  IADD3 R4, P0, R11, R41.reuse, RZ ;  /* 0x000000290b047210 */ /* 0x080fe20007f1e0ff */
[----:B------:R0:W4:Y:S02]  /*0580*/  LDG.E.U8 R30, desc[UR12][R8.64] ;  /* 0x0000000c081e7981 */ /* 0x000124000c1e1100 */
[----:B------:R-:W-:Y:S01]  /*0590*/  IMAD R14, R45, 0x4, R0 ;  /* 0x000000042d0e7824 */ /* 0x000fe200078e0200 */
[----:B------:R-:W-:Y:S01]  /*05a0*/  IADD3 R10, P1, R0, R41, RZ ;  /* 0x00000029000a7210 */ /* 0x000fe20007f3e0ff */
[----:B------:R0:W4:Y:S01]  /*05b0*/  LDG.E.U8 R31, desc[UR12][R2.64] ;  /* 0x0000000c021f7981 */ /* 0x000122000c1e1100 */
[----:B------:R-:W-:-:S02]  /*05c0*/  LEA.HI.X.SX32 R5, R11, R43, 0x1, P0 ;  /* 0x0000002b0b057211 */ /* 0x000fc400000f0eff */
[----:B------:R-:W-:Y:S01]  /*05d0*/  LEA.HI.X.SX32 R11, R0, R43, 0x1, P1 ;  /* 0x0000002b000b7211 */ /* 0x000fe200008f0eff */
[C---:B------:R-:W-:Y:S01]  /*05e0*/  IMAD R0, R45.reuse, 0x4, R14 ;  /* 0x000000042d007824 */ /* 0x040fe200078e020e */
[C---:B-1----:R-:W-:Y:S01]  /*05f0*/  IADD3 R6, P0, R14.reuse, R41, RZ ;  /* 0x000000290e067210 */ /* 0x042fe20007f1e0ff */
[----:B------:R1:W4:Y:S03]  /*0600*/  LDG.E.U8 R32, desc[UR12][R4.64] ;  /* 0x0000000c04207981 */ /* 0x000326000c1e1100 */
[----:B------:R-:W-:Y:S01]  /*0610*/  LEA.HI.X.SX32 R7, R14, R43, 0x1, P0 ;  /* 0x0000002b0e077211 */ /* 0x000fe200000f0eff */
[C---:B0-----:R-:W-:Y:S01]  /*0620*/  IMAD R13, R45.reuse, 0x4, R0 ;  /* 0x000000042d0d7824 */ /* 0x041fe200078e0200 */
[C---:B------:R-:W-:Y:S01]  /*0630*/  IADD3 R8, P0, R0.reuse, R41, RZ ;  /* 0x0000002900087210 */ /* 0x040fe20007f1e0ff */
        /* <DEDUP_REMOVED lines=28> */
[----:B------:R1:W4:Y:S02]  /*0800*/  LDG.E.U8 R40, desc[UR12][R8.64] ;  /* 0x0000000c08287981 */ /* 0x000324000c1e1100 */
[C---:B0-----:R-:W-:Y:S01]  /*0810*/  IMAD R13, R45.reuse, 0x4, R0 ;  /* 0x000000042d0d7824 */ /* 0x041fe200078e0200 */
[----:B------:R-:W-:Y:S01]  /*0820*/  LEA.HI.X.SX32 R3, R14, R43, 0x1, P0 ;  /* 0x0000002b0e037211 */ /* 0x000fe200000f0eff */
[----:B------:R-:W4:Y:S01]  /*0830*/  LDG.E.U8 R11, desc[UR12][R10.64] ;  /* 0x0000000c0a0b7981 */ /* 0x000f22000c1e1100 */
[C---:B------:R-:W-:Y:S01]  /*0840*/  IADD3 R4, P0, R0.reuse, R41, RZ ;  /* 0x0000002900047210 */ /* 0x040fe20007f1e0ff */
[C---:B------:R-:W-:Y:S02]  /*0850*/  IMAD R14, R45.reuse, 0x4, R13 ;  /* 0x000000042d0e7824 */ /* 0x040fe400078e020d */
[----:B------:R-:W4:Y:S01]  /*0860*/  LDG.E.U8 R2, desc[UR12][R2.64] ;  /* 0x0000000c02027981 */ /* 0x000f22000c1e1100 */
[----:B------:R-:W-:Y:S01]  /*0870*/  LEA.HI.X.SX32 R5, R0, R43, 0x1, P0 ;  /* 0x0000002b00057211 */ /* 0x000fe200000f0eff */
[----:B------:R-:W-:Y:S01]  /*0880*/  IMAD R0, R45, 0x4, R14 ;  /* 0x000000042d007824 */ /* 0x000fe200078e020e */
[----:B------:R-:W-:-:S02]  /*0890*/  IADD3 R6, P0, R13, R41, RZ ;  /* 0x000000290d067210 */ /* 0x000fc40007f1e0ff */
[----:B------:R-:W-:Y:S01]  /*08a0*/  IADD3 R12, P1, R14, R41, RZ ;  /* 0x000000290e0c7210 */ /* 0x000fe20007f3e0ff */
[----:B------:R0:W4:Y:S01]  /*08b0*/  LDG.E.U8 R4, desc[UR12][R4.64] ;  /* 0x0000000c04047981 */ /* 0x000122000c1e1100 */
[----:B------:R-:W-:Y:S02]  /*08c0*/  LEA.HI.X.SX32 R7, R13, R43, 0x1, P0 ;  /* 0x0000002b0d077211 */ /* 0x000fe400000f0eff */
[----:B-1----:R-:W-:Y:S02]  /*08d0*/  IADD3 R8, P0, R0, R41, RZ ;  /* 0x0000002900087210 */ /* 0x002fe40007f1e0ff */
[-C--:B------:R-:W-:Y:S02]  /*08e0*/  LEA.HI.X.SX32 R13, R14, R43.reuse, 0x1, P1 ;  /* 0x0000002b0e0d7211 */ /* 0x080fe400008f0eff */
[----:B------:R-:W-:Y:S01]  /*08f0*/  LEA.HI.X.SX32 R9, R0, R43, 0x1, P0 ;  /* 0x0000002b00097211 */ /* 0x000fe200000f0eff */
[----:B------:R-:W4:Y:S01]  /*0900*/  LDG.E.U8 R7, desc[UR12][R6.64] ;  /* 0x0000000c06077981 */ /* 0x000f22000c1e1100 */
[----:B------:R-:W1:Y:S03]  /*0910*/  S2UR UR5, SR_CgaCtaId ;  /* 0x00000000000579c3 */ /* 0x000e660000008800 */
[----:B------:R-:W4:Y:S04]  /*0920*/  LDG.E.U8 R12, desc[UR12][R12.64] ;  /* 0x0000000c0c0c7981 */ /* 0x000f28000c1e1100 */
[----:B------:R-:W4:Y:S01]  /*0930*/  LDG.E.U8 R9, desc[UR12][R8.64] ;  /* 0x0000000c08097981 */ /* 0x000f22000c1e1100 */
[----:B0-----:R-:W0:Y:S01]  /*0940*/  LDC R5, c[0x0][0x280] ;  /* 0x0000a000ff057b82 */ /* 0x001e220000000800 */
[----:B------:R-:W-:-:S02]  /*0950*/  LOP3.LUT R10, R76, 0x3f, RZ, 0xc0, !PT ;  /* 0x0000003f4c0a7812 */ /* 0x000fc400078ec0ff */
[----:B------:R-:W-:Y:S01]  /*0960*/  SHF.R.S32.HI R0, RZ, 0x6, R76 ;  /* 0x00000006ff007819 */ /* 0x000fe2000001144c */
[----:B------:R-:W-:Y:S02]  /*0970*/  UMOV UR4, 0x400 ;  /* 0x0000040000047882 */ /* 0x000fe40000000000 */
[----:B------:R-:W-:Y:S01]  /*0980*/  IMAD.SHL.U32 R3, R10, 0x2, RZ ;  /* 0x000000020a037824 */ /* 0x000fe200078e00ff */
[----:B------:R-:W-:-:S04]  /*0990*/  SGXT R0, R0, 0x1 ;  /* 0x000000010000781a */ /* 0x000fc80000000200 */
[----:B------:R-:W-:Y:S01]  /*09a0*/  LOP3.LUT R0, R3, 0x90, R0, 0x78, !PT ;  /* 0x0000009003007812 */ /* 0x000fe200078e7800 */
[----:B-1----:R-:W-:-:S03]  /*09b0*/  ULEA UR4, UR5, UR4, 0x18 ;  /* 0x0000000405047291 */ /* 0x002fc6000f8ec03f */
[----:B------:R-:W-:Y:S02]  /*09c0*/  LOP3.LUT R3, R0, 0x20, RZ, 0x3c, !PT ;  /* 0x0000002000037812 */ /* 0x000fe400078e3cff */
[----:B0-----:R-:W-:Y:S01]  /*09d0*/  ISETP.GE.AND P0, PT, R5, 0x1, PT ;  /* 0x000000010500780c */ /* 0x001fe20003f06270 */
[----:B------:R-:W-:Y:S01]  /*09e0*/  IMAD.MOV.U32 R72, RZ, RZ, -0x800000 ;  /* 0xff800000ff487424 */ /* 0x000fe200078e00ff */
[----:B------:R-:W-:Y:S01]  /*09f0*/  CS2R R48, SRZ ;  /* 0x0000000000307805 */ /* 0x000fe2000001ff00 */
[----:B------:R-:W-:Y:S01]  /*0a00*/  IMAD.MOV.U32 R73, RZ, RZ, -0x800000 ;  /* 0xff800000ff497424 */ /* 0x000fe200078e00ff */
[----:B------:R-:W-:Y:S01]  /*0a10*/  CS2R R50, SRZ ;  /* 0x0000000000327805 */ /* 0x000fe2000001ff00 */
[----:B------:R-:W-:Y:S01]  /*0a20*/  IMAD.MOV.U32 R74, RZ, RZ, -0x800000 ;  /* 0xff800000ff4a7424 */ /* 0x000fe200078e00ff */
[----:B------:R-:W-:Y:S01]  /*0a30*/  CS2R R44, SRZ ;  /* 0x00000000002c7805 */ /* 0x000fe2000001ff00 */
[----:B------:R-:W-:Y:S01]  /*0a40*/  IMAD.MOV.U32 R75, RZ, RZ, -0x800000 ;  /* 0xff800000ff4b7424 */ /* 0x000fe200078e00ff */
[----:B------:R-:W-:Y:S01]  /*0a50*/  CS2R R46, SRZ ;  /* 0x00000000002e7805 */ /* 0x000fe2000001ff00 */
[----:B------:R-:W-:Y:S01]  /*0a60*/  IMAD.MOV.U32 R5, RZ, RZ, 0x3f800000 ;  /* 0x3f800000ff057424 */ /* 0x000fe200078e00ff */
[----:B------:R-:W-:-:S02]  /*0a70*/  CS2R R64, SRZ ;  /* 0x0000000000407805 */ /* 0x000fc4000001ff00 */
[----:B------:R-:W-:Y:S02]  /*0a80*/  CS2R R66, SRZ ;  /* 0x0000000000427805 */ /* 0x000fe4000001ff00 */
[----:B------:R-:W-:Y:S02]  /*0a90*/  CS2R R68, SRZ ;  /* 0x0000000000447805 */ /* 0x000fe4000001ff00 */
[----:B------:R-:W-:Y:S02]  /*0aa0*/  CS2R R70, SRZ ;  /* 0x0000000000467805 */ /* 0x000fe4000001ff00 */
[----:B------:R-:W-:Y:S02]  /*0ab0*/  CS2R R42, SRZ ;  /* 0x00000000002a7805 */ /* 0x000fe4000001ff00 */
[----:B------:R-:W-:Y:S02]  /*0ac0*/  CS2R R52, SRZ ;  /* 0x0000000000347805 */ /* 0x000fe4000001ff00 */
[----:B------:R-:W-:-:S02]  /*0ad0*/  CS2R R54, SRZ ;  /* 0x0000000000367805 */ /* 0x000fc4000001ff00 */
[----:B------:R-:W-:Y:S02]  /*0ae0*/  CS2R R60, SRZ ;  /* 0x00000000003c7805 */ /* 0x000fe4000001ff00 */
[----:B------:R-:W-:Y:S02]  /*0af0*/  CS2R R62, SRZ ;  /* 0x00000000003e7805 */ /* 0x000fe4000001ff00 */
[----:B------:R-:W-:Y:S02]  /*0b00*/  CS2R R56, SRZ ;  /* 0x0000000000387805 */ /* 0x000fe4000001ff00 */
[----:B------:R-:W-:Y:S01]  /*0b10*/  CS2R R58, SRZ ;  /* 0x00000000003a7805 */ /* 0x000fe2000001ff00 */
[----:B--2---:R-:W-:-:S05]  /*0b20*/  IMAD R15, R16, 0x100, R15 ;  /* 0x00000100100f7824 */ /* 0x004fca00078e020f */
[----:B------:R-:W-:Y:S01]  /*0b30*/  F2FP.F16.E4M3.UNPACK_B R15, R15 ;  /* 0x0000000fff0f723e */ /* 0x000fe200020006ff */
[----:B---3--:R-:W-:-:S05]  /*0b40*/  IMAD R17, R18, 0x100, R17 ;  /* 0x0000010012117824 */ /* 0x008fca00078e0211 */
[----:B------:R-:W-:Y:S01]  /*0b50*/  F2FP.F16.E4M3.UNPACK_B R17, R17 ;  /* 0x00000011ff11723e */ /* 0x000fe200020006ff */
[----:B-----5:R-:W-:Y:S02]  /*0b60*/  IMAD R19, R20, 0x100, R19 ;  /* 0x0000010014137824 */ /* 0x020fe400078e0213 */
[----:B------:R-:W-:-:S03]  /*0b70*/  IMAD R21, R22, 0x100, R21 ;  /* 0x0000010016157824 */ /* 0x000fc600078e0215 */
[----:B------:R-:W-:Y:S02]  /*0b80*/  F2FP.F16.E4M3.UNPACK_B R19, R19 ;  /* 0x00000013ff13723e */ /* 0x000fe400020006ff */
[----:B------:R-:W-:Y:S01]  /*0b90*/  F2FP.F16.E4M3.UNPACK_B R21, R21 ;  /* 0x00000015ff15723e */ /* 0x000fe200020006ff */
[----:B------:R-:W-:-:S05]  /*0ba0*/  IMAD R23, R24, 0x100, R23 ;  /* 0x0000010018177824 */ /* 0x000fca00078e0217 */
[----:B------:R-:W-:Y:S01]  /*0bb0*/  F2FP.F16.E4M3.UNPACK_B R23, R23 ;  /* 0x00000017ff17723e */ /* 0x000fe200020006ff */
[----:B------:R-:W-:-:S05]  /*0bc0*/  IMAD R25, R26, 0x100, R25 ;  /* 0x000001001a197824 */ /* 0x000fca00078e0219 */
[----:B------:R-:W-:Y:S01]  /*0bd0*/  F2FP.F16.E4M3.UNPACK_B R25, R25 ;  /* 0x00000019ff19723e */ /* 0x000fe200020006ff */
[----:B------:R-:W-:-:S05]  /*0be0*/  IMAD R27, R28, 0x100, R27 ;  /* 0x000001001c1b7824 */ /* 0x000fca00078e021b */
[----:B------:R-:W-:Y:S01]  /*0bf0*/  F2FP.F16.E4M3.UNPACK_B R27, R27 ;  /* 0x0000001bff1b723e */ /* 0x000fe200020006ff */
[----:B----4-:R-:W-:-:S05]  /*0c00*/  IMAD R29, R30, 0x100, R29 ;  /* 0x000001001e1d7824 */ /* 0x010fca00078e021d */
[----:B------:R-:W-:Y:S01]  /*0c10*/  F2FP.F16.E4M3.UNPACK_B R29, R29 ;  /* 0x0000001dff1d723e */ /* 0x000fe200020006ff */
[----:B------:R-:W-:-:S05]  /*0c20*/  IMAD R31, R32, 0x100, R31 ;  /* 0x00000100201f7824 */ /* 0x000fca00078e021f */
[----:B------:R-:W-:Y:S01]  /*0c30*/  F2FP.F16.E4M3.UNPACK_B R31, R31 ;  /* 0x0000001fff1f723e */ /* 0x000fe200020006ff */
[----:B------:R-:W-:-:S05]  /*0c40*/  IMAD R33, R34, 0x100, R33 ;  /* 0x0000010022217824 */ /* 0x000fca00078e0221 */
[----:B------:R-:W-:Y:S01]  /*0c50*/  F2FP.F16.E4M3.UNPACK_B R33, R33 ;  /* 0x00000021ff21723e */ /* 0x000fe200020006ff */
[----:B------:R-:W-:-:S05]  /*0c60*/  IMAD R35, R36, 0x100, R35 ;  /* 0x0000010024237824 */ /* 0x000fca00078e0223 */
[----:B------:R-:W-:Y:S01]  /*0c70*/  F2FP.F16.E4M3.UNPACK_B R35, R35 ;  /* 0x00000023ff23723e */ /* 0x000fe200020006ff */
[----:B------:R-:W-:-:S05]  /*0c80*/  IMAD R37, R38, 0x100, R37 ;  /* 0x0000010026257824 */ /* 0x000fca00078e0225 */
[----:B------:R-:W-:Y:S01]  /*0c90*/  F2FP.F16.E4M3.UNPACK_B R37, R37 ;  /* 0x00000025ff25723e */ /* 0x000fe200020006ff */
[----:B------:R-:W-:Y:S02]  /*0ca0*/  IMAD R39, R40, 0x100, R39 ;  /* 0x0000010028277824 */ /* 0x000fe400078e0227 */
[----:B------:R-:W-:-:S05]  /*0cb0*/  IMAD R2, R2, 0x100, R11 ;  /* 0x0000010002027824 */ /* 0x000fca00078e020b */
[----:B------:R-:W-:Y:S02]  /*0cc0*/  F2FP.F16.E4M3.UNPACK_B R2, R2 ;  /* 0x00000002ff02723e */ /* 0x000fe400020006ff */
[----:B------:R-:W-:Y:S01]  /*0cd0*/  F2FP.F16.E4M3.UNPACK_B R39, R39 ;  /* 0x00000027ff27723e */ /* 0x000fe200020006ff */
[----:B------:R-:W-:Y:S02]  /*0ce0*/  IMAD R4, R7, 0x100, R4 ;  /* 0x0000010007047824 */ /* 0x000fe400078e0204 */
[----:B------:R0:W-:Y:S01]  /*0cf0*/  STS.U16 [R0+UR4+0x1a00], R2 ;  /* 0x001a000200007988 */ /* 0x0001e20008000404 */
[----:B------:R-:W-:Y:S02]  /*0d00*/  IMAD R9, R9, 0x100, R12 ;  /* 0x0000010009097824 */ /* 0x000fe400078e020c */
[----:B------:R-:W-:Y:S02]  /*0d10*/  F2FP.F16.E4M3.UNPACK_B R4, R4 ;  /* 0x00000004ff04723e */ /* 0x000fe400020006ff */
[----:B0-----:R-:W-:-:S02]  /*0d20*/  PRMT R2, R21, 0x7632, R2 ;  /* 0x0000763215027816 */ /* 0x001fc40000000002 */
[----:B------:R-:W-:Y:S01]  /*0d30*/  F2FP.F16.E4M3.UNPACK_B R9, R9 ;  /* 0x00000009ff09723e */ /* 0x000fe200020006ff */
[----:B------:R-:W-:Y:S01]  /*0d40*/  STS.U16 [R0+UR4], R15 ;  /* 0x0000000f00007988 */ /* 0x000fe20008000404 */
[----:B------:R-:W-:Y:S02]  /*0d50*/  PRMT R6, R15, 0x7632, R6 ;  /* 0x000076320f067816 */ /* 0x000fe40000000006 */
[----:B------:R-:W-:Y:S01]  /*0d60*/  PRMT R7, R17, 0x7632, R7 ;  /* 0x0000763211077816 */ /* 0x000fe20000000007 */
[----:B------:R-:W-:Y:S01]  /*0d70*/  STS.U16 [R0+UR4+0x200], R17 ;  /* 0x0002001100007988 */ /* 0x000fe20008000404 */
[----:B------:R-:W-:Y:S02]  /*0d80*/  PRMT R8, R19, 0x7632, R8 ;  /* 0x0000763213087816 */ /* 0x000fe40000000008 */
[----:B------:R-:W-:Y:S01]  /*0d90*/  PRMT R11, R23, 0x7632, R11 ;  /* 0x00007632170b7816 */ /* 0x000fe2000000000b */
[----:B------:R-:W-:Y:S01]  /*0da0*/  STS.U16 [R0+UR4+0x400], R19 ;  /* 0x0004001300007988 */ /* 0x000fe20008000404 */
[----:B------:R-:W-:-:S03]  /*0db0*/  PRMT R12, R25, 0x7632, R12 ;  /* 0x00007632190c7816 */ /* 0x000fc6000000000c */
[----:B------:R-:W-:Y:S04]  /*0dc0*/  STS.U16 [R0+UR4+0x600], R21 ;  /* 0x0006001500007988 */ /* 0x000fe80008000404 */
        /* <DEDUP_REMOVED lines=9> */
[----:B------:R0:W-:Y:S04]  /*0e60*/  STS.U16 [R0+UR4+0x1c00], R4 ;  /* 0x001c000400007988 */ /* 0x0001e80008000404 */
[----:B------:R1:W-:Y:S04]  /*0e70*/  STS.U16 [R0+UR4+0x1e00], R9 ;  /* 0x001e000900007988 */ /* 0x0003e80008000404 */
[----:B------:R2:W-:Y:S01]  /*0e80*/  STS.U16 [R3+UR4+0x700], R2 ;  /* 0x0007000203007988 */ /* 0x0005e20008000404 */
[----:B0-----:R-:W-:-:S02]  /*0e90*/  PRMT R4, R29, 0x7632, R4 ;  /* 0x000076321d047816 */ /* 0x001fc40000000004 */
[----:B-1----:R-:W-:Y:S01]  /*0ea0*/  PRMT R9, R35, 0x7632, R9 ;  /* 0x0000763223097816 */ /* 0x002fe20000000009 */
[----:B------:R0:W-:Y:S01]  /*0eb0*/  STS.U16 [R3+UR4+0x100], R6 ;  /* 0x0001000603007988 */ /* 0x0001e20008000404 */
[----:B--2---:R-:W-:-:S03]  /*0ec0*/  PRMT R2, R37, 0x7632, R2 ;  /* 0x0000763225027816 */ /* 0x004fc60000000002 */
[----:B------:R1:W-:Y:S01]  /*0ed0*/  STS.U16 [R3+UR4+0x300], R7 ;  /* 0x0003000703007988 */ /* 0x0003e20008000404 */
[----:B------:R-:W-:Y:S02]  /*0ee0*/  PRMT R0, R27, 0x7632, R0 ;  /* 0x000076321b007816 */ /* 0x000fe40000000000 */
[----:B------:R-:W-:Y:S01]  /*0ef0*/  PRMT R13, R9, 0x7632, R13 ;  /* 0x00007632090d7816 */ /* 0x000fe2000000000d */
[----:B------:R2:W-:Y:S01]  /*0f00*/  STS.U16 [R3+UR4+0x500], R8 ;  /* 0x0005000803007988 */ /* 0x0005e20008000404 */
[----:B0-----:R-:W-:-:S03]  /*0f10*/  PRMT R6, R31, 0x7632, R6 ;  /* 0x000076321f067816 */ /* 0x001fc60000000006 */
[----:B------:R0:W-:Y:S01]  /*0f20*/  STS.U16 [R3+UR4+0x900], R11 ;  /* 0x0009000b03007988 */ /* 0x0001e20008000404 */
[----:B-1----:R-:W-:-:S03]  /*0f30*/  PRMT R7, R33, 0x7632, R7 ;  /* 0x0000763221077816 */ /* 0x002fc60000000007 */
[----:B------:R1:W-:Y:S01]  /*0f40*/  STS.U16 [R3+UR4+0xb00], R12 ;  /* 0x000b000c03007988 */ /* 0x0003e20008000404 */
[----:B--2---:R-:W-:Y:S02]  /*0f50*/  PRMT R8, R39, 0x7632, R8 ;  /* 0x0000763227087816 */ /* 0x004fe40000000008 */
[----:B0-----:R-:W-:Y:S02]  /*0f60*/  PRMT R11, R2, 0x7632, R11 ;  /* 0x00007632020b7816 */ /* 0x001fe4000000000b */
[----:B-1----:R-:W-:Y:S01]  /*0f70*/  PRMT R12, R4, 0x7632, R12 ;  /* 0x00007632040c7816 */ /* 0x002fe2000000000c */
[----:B------:R0:W-:Y:S01]  /*0f80*/  STS.U16 [R3+UR4+0xd00], R0 ;  /* 0x000d000003007988 */ /* 0x0001e20008000404 */
[----:B------:R-:W-:-:S03]  /*0f90*/  IMAD.MOV.U32 R37, RZ, RZ, 0x3f800000 ;  /* 0x3f800000ff257424 */ /* 0x000fc600078e00ff */
[----:B------:R1:W-:Y:S01]  /*0fa0*/  STS.U16 [R3+UR4+0xf00], R4 ;  /* 0x000f000403007988 */ /* 0x0003e20008000404 */
[----:B------:R-:W-:-:S03]  /*0fb0*/  CS2R R40, SRZ ;  /* 0x0000000000287805 */ /* 0x000fc6000001ff00 */
[----:B------:R2:W-:Y:S04]  /*0fc0*/  STS.U16 [R3+UR4+0x1100], R6 ;  /* 0x0011000603007988 */ /* 0x0005e80008000404 */
[----:B------:R3:W-:Y:S01]  /*0fd0*/  STS.U16 [R3+UR4+0x1300], R7 ;  /* 0x0013000703007988 */ /* 0x0007e20008000404 */
[----:B0-----:R-:W-:-:S03]  /*0fe0*/  IMAD.MOV.U32 R0, RZ, RZ, 0x3f800000 ;  /* 0x3f800000ff007424 */ /* 0x001fc600078e00ff */
[----:B------:R3:W-:Y:S01]  /*0ff0*/  STS.U16 [R3+UR4+0x1500], R9 ;  /* 0x0015000903007988 */ /* 0x0007e20008000404 */
[----:B-1----:R-:W-:-:S03]  /*1000*/  LOP3.LUT R4, R76, 0x7f, RZ, 0xc0, !PT ;  /* 0x0000007f4c047812 */ /* 0x002fc600078ec0ff */
[----:B------:R3:W-:Y:S01]  /*1010*/  STS.U16 [R3+UR4+0x1700], R2 ;  /* 0x0017000203007988 */ /* 0x0007e20008000404 */
[----:B--2---:R-:W-:-:S03]  /*1020*/  IMAD.MOV.U32 R6, RZ, RZ, 0x3f800000 ;  /* 0x3f800000ff067424 */ /* 0x004fc600078e00ff */
[----:B------:R3:W-:Y:S04]  /*1030*/  STS.U16 [R3+UR4+0x1900], R8 ;  /* 0x0019000803007988 */ /* 0x0007e80008000404 */
[----:B------:R3:W-:Y:S04]  /*1040*/  STS.U16 [R3+UR4+0x1b00], R11 ;  /* 0x001b000b03007988 */ /* 0x0007e80008000404 */
[----:B------:R3:W-:Y:S04]  /*1050*/  STS.U16 [R3+UR4+0x1d00], R12 ;  /* 0x001d000c03007988 */ /* 0x0007e80008000404 */
[----:B------:R3:W-:Y:S01]  /*1060*/  STS.U16 [R3+UR4+0x1f00], R13 ;  /* 0x001f000d03007988 */ /* 0x0007e20008000404 */
[----:B------:R-:W-:Y:S05]  /*1070*/  @!P0 BRA `(.L_x_0) ;  /* 0x0000007400648947 */ /* 0x000fea0003800000 */
[----:B------:R-:W0:Y:S01]  /*1080*/  LDC R35, c[0x0][0x268] ;  /* 0x00009a00ff237b82 */ /* 0x000e220000000800 */
[----:B------:R-:W-:Y:S01]  /*1090*/  SHF.R.U32.HI R0, RZ, 0x6, R76 ;  /* 0x00000006ff007819 */ /* 0x000fe2000001164c */
[----:B------:R-:W-:Y:S01]  /*10a0*/  ULDC.64 UR4, c[0x0][0x260] ;  /* 0x0000980000047ab9 */ /* 0x000fe20000000a00 */
[----:B------:R-:W-:Y:S01]  /*10b0*/  ULDC.64 UR8, c[0x0][0x218] ;  /* 0x0000860000087ab9 */ /* 0x000fe20000000a00 */
[----:B------:R-:W-:Y:S01]  /*10c0*/  IMAD R5, R10, UR5, RZ ;  /* 0x000000050a057c24 */ /* 0x000fe2000f8e02ff */
[----:B------:R-:W-:Y:S01]  /*10d0*/  SGXT.U32 R0, R0, 0x1 ;  /* 0x000000010000781a */ /* 0x000fe20000000000 */
[----:B------:R-:W-:Y:S01]  /*10e0*/  ULDC UR5, c[0x0][0x258] ;  /* 0x0000960000057ab9 */ /* 0x000fe20000000800 */
[----:B------:R-:W-:Y:S01]  /*10f0*/  UIMAD UR4, UR7, UR4, URZ ;  /* 0x00000004070472a4 */ /* 0x000fe2000f8e023f */
[----:B---3--:R-:W1:Y:S01]  /*1100*/  LDC.64 R2, c[0x0][0x250] ;  /* 0x00009400ff027b82 */ /* 0x008e620000000a00 */
[----:B------:R-:W-:Y:S01]  /*1110*/  IMAD R7, R4, UR5, RZ ;  /* 0x0000000504077c24 */ /* 0x000fe2000f8e02ff */
[----:B------:R-:W-:Y:S01]  /*1120*/  SHF.R.S32.HI R28, RZ, 0x1f, R5 ;  /* 0x0000001fff1c7819 */ /* 0x000fe20000011405 */
[----:B------:R-:W-:Y:S01]  /*1130*/  USHF.R.S32.HI UR5, URZ, 0x1f, UR4 ;  /* 0x0000001f3f057899 */ /* 0x000fe20008011404 */
[----:B------:R-:W-:Y:S01]  /*1140*/  LOP3.LUT P0, RZ, R76, 0x3, RZ, 0xc0, !PT ;  /* 0x000000034cff7812 */ /* 0x000fe2000780c0ff */
[----:B------:R-:W-:Y:S01]  /*1150*/  IMAD.MOV.U32 R39, RZ, RZ, -0x800000 ;  /* 0xff800000ff277424 */ /* 0x000fe200078e00ff */
[----:B------:R-:W-:Y:S01]  /*1160*/  SHF.R.S32.HI R29, RZ, 0x1f, R7 ;  /* 0x0000001fff1d7819 */ /* 0x000fe20000011407 */
[----:B------:R-:W-:Y:S01]  /*1170*/  IMAD.MOV.U32 R37, RZ, RZ, 0x3f800000 ;  /* 0x3f800000ff257424 */ /* 0x000fe200078e00ff */
[----:B------:R-:W2:Y:S01]  /*1180*/  LDC.64 R32, c[0x0][0x220] ;  /* 0x00008800ff207b82 */ /* 0x000ea20000000a00 */
[----:B------:R-:W-:-:S02]  /*1190*/  CS2R R48, SRZ ;  /* 0x0000000000307805 */ /* 0x000fc4000001ff00 */
[----:B------:R-:W-:Y:S02]  /*11a0*/  CS2R R50, SRZ ;  /* 0x0000000000327805 */ /* 0x000fe4000001ff00 */
[----:B------:R-:W-:Y:S02]  /*11b0*/  CS2R R44, SRZ ;  /* 0x00000000002c7805 */ /* 0x000fe4000001ff00 */
[----:B------:R-:W-:Y:S02]  /*11c0*/  CS2R R46, SRZ ;  /* 0x00000000002e7805 */ /* 0x000fe4000001ff00 */
[----:B------:R-:W-:Y:S02]  /*11d0*/  CS2R R64, SRZ ;  /* 0x0000000000407805 */ /* 0x000fe4000001ff00 */
[----:B------:R-:W-:Y:S02]  /*11e0*/  CS2R R66, SRZ ;  /* 0x0000000000427805 */ /* 0x000fe4000001ff00 */
[----:B------:R-:W-:Y:S01]  /*11f0*/  CS2R R68, SRZ ;  /* 0x0000000000447805 */ /* 0x000fe2000001ff00 */
[----:B0-----:R-:W-:Y:S01]  /*1200*/  IMAD R0, R0, R35, RZ ;  /* 0x0000002300007224 */ /* 0x001fe200078e02ff */
[----:B------:R-:W-:-:S02]  /*1210*/  CS2R R70, SRZ ;  /* 0x0000000000467805 */ /* 0x000fc4000001ff00 */
[----:B------:R-:W-:Y:S02]  /*1220*/  CS2R R42, SRZ ;  /* 0x00000000002a7805 */ /* 0x000fe4000001ff00 */
[----:B------:R-:W-:Y:S01]  /*1230*/  CS2R R52, SRZ ;  /* 0x0000000000347805 */ /* 0x000fe2000001ff00 */
[C---:B------:R-:W-:Y:S01]  /*1240*/  IMAD R6, R35.reuse, 0x2, R0 ;  /* 0x0000000223067824 */ /* 0x040fe200078e0200 */
[----:B------:R-:W-:Y:S02]  /*1250*/  CS2R R54, SRZ ;  /* 0x0000000000367805 */ /* 0x000fe4000001ff00 */
[----:B------:R-:W-:Y:S02]  /*1260*/  CS2R R60, SRZ ;  /* 0x00000000003c7805 */ /* 0x000fe4000001ff00 */
[----:B------:R-:W-:Y:S01]  /*1270*/  CS2R R62, SRZ ;  /* 0x00000000003e7805 */ /* 0x000fe2000001ff00 */
[----:B-1----:R-:W-:Y:S01]  /*1280*/  IMAD R2, R2, UR7, RZ ;  /* 0x0000000702027c24 */ /* 0x002fe2000f8e02ff */
[----:B------:R-:W-:Y:S01]  /*1290*/  CS2R R56, SRZ ;  /* 0x0000000000387805 */ /* 0x000fe2000001ff00 */
[----:B------:R-:W-:Y:S01]  /*12a0*/  IMAD R9, R35, 0x2, R6 ;  /* 0x0000000223097824 */ /* 0x000fe200078e0206 */
[----:B------:R-:W-:Y:S01]  /*12b0*/  CS2R R58, SRZ ;  /* 0x00000000003a7805 */ /* 0x000fe2000001ff00 */
[----:B------:R-:W-:Y:S01]  /*12c0*/  IMAD R34, R3, 0xf, RZ ;  /* 0x0000000f03227824 */ /* 0x000fe200078e02ff */
[--C-:B------:R-:W-:Y:S01]  /*12d0*/  IADD3 R7, P1, P2, R7, UR8, R2.reuse ;  /* 0x0000000807077c10 */ /* 0x100fe2000fa3e002 */
[----:B------:R-:W-:Y:S01]  /*12e0*/  IMAD R11, R35, 0x2, R9 ;  /* 0x00000002230b7824 */ /* 0x000fe200078e0209 */
[----:B------:R-:W-:Y:S01]  /*12f0*/  SHF.R.S32.HI R8, RZ, 0x1f, R2 ;  /* 0x0000001fff087819 */ /* 0x000fe20000011402 */
[----:B------:R-:W-:Y:S01]  /*1300*/  IMAD R149, R3, 0x15, RZ ;  /* 0x0000001503957824 */ /* 0x000fe200078e02ff */
[----:B--2---:R-:W-:Y:S01]  /*1310*/  IADD3 R31, P3, P4, R5, UR4, R32 ;  /* 0x00000004051f7c10 */ /* 0x004fe2000fc7e020 */
[----:B------:R-:W-:Y:S01]  /*1320*/  IMAD R12, R35, 0x2, R11 ;  /* 0x00000002230c7824 */ /* 0x000fe200078e020b */
[----:B------:R-:W-:Y:S01]  /*1330*/  IADD3.X R8, R29, UR9, R8, P1, P2 ;  /* 0x000000091d087c10 */ /* 0x000fe20008fe4408 */
[----:B------:R-:W-:Y:S01]  /*1340*/  IMAD R147, R3, 0x14, RZ ;  /* 0x0000001403937824 */ /* 0x000fe200078e02ff */
[----:B------:R-:W-:Y:S01]  /*1350*/  IADD3.X R29, R28, UR5, R33, P3, P4 ;  /* 0x000000051c1d7c10 */ /* 0x000fe20009fe8421 */
[----:B------:R-:W-:Y:S01]  /*1360*/  IMAD R13, R35, 0x2, R12 ;  /* 0x00000002230d7824 */ /* 0x000fe200078e020c */
[-C--:B------:R-:W-:Y:S01]  /*1370*/  IADD3 R28, P1, R0, R31.reuse, RZ ;  /* 0x0000001f001c7210 */ /* 0x080fe20007f3e0ff */
[----:B------:R-:W-:Y:S01]  /*1380*/  IMAD R33, R3, 0xe, RZ ;  /* 0x0000000e03217824 */ /* 0x000fe200078e02ff */
[-C--:B------:R-:W-:Y:S01]  /*1390*/  IADD3 R32, P2, R6, R31.reuse, RZ ;  /* 0x0000001f06207210 */ /* 0x080fe20007f5e0ff */
[----:B------:R-:W-:Y:S01]  /*13a0*/  IMAD R14, R35, 0x2, R13 ;  /* 0x00000002230e7824 */ /* 0x000fe200078e020d */
[----:B------:R-:W-:Y:S01]  /*13b0*/  IADD3 R30, P3, R9, R31, RZ ;  /* 0x0000001f091e7210 */ /* 0x000fe20007f7e0ff */
[----:B------:R-:W-:Y:S01]  /*13c0*/  STL [R1+0x10], R28 ;  /* 0x0000101c01007387 */ /* 0x000fe20000100800 */
[-C--:B------:R-:W-:Y:S01]  /*13d0*/  LEA.HI.X.SX32 R0, R0, R29.reuse, 0x1, P1 ;  /* 0x0000001d00007211 */ /* 0x080fe200008f0eff */
[----:B------:R-:W-:Y:S01]  /*13e0*/  IMAD R15, R35, 0x2, R14 ;  /* 0x00000002230f7824 */ /* 0x000fe200078e020e */
[-C--:B------:R-:W-:Y:S01]  /*13f0*/  LEA.HI.X.SX32 R6, R6, R29.reuse, 0x1, P2 ;  /* 0x0000001d06067211 */ /* 0x080fe200010f0eff */
[----:B------:R-:W-:Y:S01]  /*1400*/  STL [R1+0x18], R32 ;  /* 0x0000182001007387 */ /* 0x000fe20000100800 */
[----:B------:R-:W-:Y:S01]  /*1410*/  LEA.HI.X.SX32 R9, R9, R29, 0x1, P3 ;  /* 0x0000001d09097211 */ /* 0x000fe200018f0eff */
[----:B------:R-:W-:Y:S01]  /*1420*/  IMAD R16, R35, 0x2, R15 ;  /* 0x0000000223107824 */ /* 0x000fe200078e020f */
[----:B------:R-:W-:Y:S01]  /*1430*/  UMOV UR4, URZ ;  /* 0x0000003f00047c82 */ /* 0x000fe20008000000 */
[----:B------:R0:W-:Y:S01]  /*1440*/  STL [R1+0x20], R30 ;  /* 0x0000201e01007387 */ /* 0x0001e20000100800 */
[----:B------:R-:W-:Y:S01]  /*1450*/  IMAD R161, R3, 0x1b, RZ ;  /* 0x0000001b03a17824 */ /* 0x000fe200078e02ff */
[----:B------:R-:W-:Y:S01]  /*1460*/  UMOV UR5, URZ ;  /* 0x0000003f00057c82 */ /* 0x000fe20008000000 */
[----:B------:R-:W-:Y:S01]  /*1470*/  IMAD R17, R35, 0x2, R16 ;  /* 0x0000000223117824 */ /* 0x000fe200078e0210 */
[----:B------:R-:W-:Y:S01]  /*1480*/  STL [R1+0xc], R0 ;  /* 0x00000c0001007387 */ /* 0x000fe20000100800 */
[----:B------:R-:W-:Y:S01]  /*1490*/  IMAD R159, R3, 0x1a, RZ ;  /* 0x0000001a039f7824 */ /* 0x000fe200078e02ff */
[----:B------:R-:W-:Y:S01]  /*14a0*/  UMOV UR6, URZ ;  /* 0x0000003f00067c82 */ /* 0x000fe20008000000 */
[----:B------:R-:W-:Y:S01]  /*14b0*/  IMAD R18, R35, 0x2, R17 ;  /* 0x0000000223127824 */ /* 0x000fe200078e0211 */
[----:B------:R1:W-:Y:S01]  /*14c0*/  STL [R1+0x14], R6 ;  /* 0x0000140601007387 */ /* 0x0003e20000100800 */
[----:B------:R-:W-:Y:S01]  /*14d0*/  IMAD R173, R3, 0x21, RZ ;  /* 0x0000002103ad7824 */ /* 0x000fe200078e02ff */
[-C--:B0-----:R-:W-:Y:S01]  /*14e0*/  IADD3 R30, P3, R13, R31.reuse, RZ ;  /* 0x0000001f0d1e7210 */ /* 0x081fe20007f7e0ff */
[----:B------:R-:W-:Y:S01]  /*14f0*/  IMAD R19, R35, 0x2, R18 ;  /* 0x0000000223137824 */ /* 0x000fe200078e0212 */
[----:B------:R0:W-:Y:S01]  /*1500*/  STL [R1+0x1c], R9 ;  /* 0x00001c0901007387 */ /* 0x0001e20000100800 */
[----:B------:R-:W-:Y:S01]  /*1510*/  IMAD.SHL.U32 R171, R3, 0x20, RZ ;  /* 0x0000002003ab7824 */ /* 0x000fe200078e00ff */
[----:B------:R-:W-:Y:S01]  /*1520*/  ULDC UR11, c[0x0][0x238] ;  /* 0x00008e00000b7ab9 */ /* 0x000fe20000000800 */
[----:B------:R-:W-:Y:S01]  /*1530*/  IMAD R20, R35, 0x2, R19 ;  /* 0x0000000223147824 */ /* 0x000fe200078e0213 */
[----:B------:R-:W-:Y:S01]  /*1540*/  ULDC UR14, c[0x0][0x264] ;  /* 0x00009900000e7ab9 */ /* 0x000fe20000000800 */
[----:B------:R-:W-:Y:S01]  /*1550*/  IMAD R185, R3, 0x27, RZ ;  /* 0x0000002703b97824 */ /* 0x000fe200078e02ff */
[-C--:B-1----:R-:W-:Y:S01]  /*1560*/  IADD3 R6, P1, R11, R31.reuse, RZ ;  /* 0x0000001f0b067210 */ /* 0x082fe20007f3e0ff */
[----:B------:R-:W-:Y:S01]  /*1570*/  IMAD R21, R35, 0x2, R20 ;  /* 0x0000000223157824 */ /* 0x000fe200078e0214 */
[----:B------:R-:W-:Y:S01]  /*1580*/  ULDC UR15, c[0x0][0x254] ;  /* 0x00009500000f7ab9 */ /* 0x000fe20000000800 */
[----:B------:R-:W-:Y:S01]  /*1590*/  IMAD R183, R3, 0x26, RZ ;  /* 0x0000002603b77824 */ /* 0x000fe200078e02ff */
[----:B0-----:R-:W-:Y:S01]  /*15a0*/  IADD3 R9, P2, R12, R31, RZ ;  /* 0x0000001f0c097210 */ /* 0x001fe20007f5e0ff */
[----:B------:R-:W-:Y:S01]  /*15b0*/  STL [R1+0x28], R6 ;  /* 0x0000280601007387 */ /* 0x000fe20000100800 */
[----:B------:R-:W-:-:S02]  /*15c0*/  IMAD R22, R35, 0x2, R21 ;  /* 0x0000000223167824 */ /* 0x000fc400078e0215 */
[----:B------:R-:W-:Y:S01]  /*15d0*/  IMAD R32, R3, 0xd, RZ ;  /* 0x0000000d03207824 */ /* 0x000fe200078e02ff */
[----:B------:R0:W-:Y:S01]  /*15e0*/  STL [R1+0x30], R9 ;  /* 0x0000300901007387 */ /* 0x0001e20000100800 */
[----:B------:R-:W-:Y:S02]  /*15f0*/  IMAD R23, R35, 0x2, R22 ;  /* 0x0000000223177824 */ /* 0x000fe400078e0216 */
[----:B------:R-:W-:Y:S01]  /*1600*/  IMAD R197, R3, 0x2d, RZ ;  /* 0x0000002d03c57824 */ /* 0x000fe200078e02ff */
[----:B------:R1:W-:Y:S01]  /*1610*/  STL [R1+0x38], R30 ;  /* 0x0000381e01007387 */ /* 0x0003e20000100800 */
[----:B------:R-:W-:Y:S02]  /*1620*/  IMAD R24, R35, 0x2, R23 ;  /* 0x0000000223187824 */ /* 0x000fe400078e0217 */
[----:B------:R-:W-:Y:S02]  /*1630*/  IMAD R195, R3, 0x2c, RZ ;  /* 0x0000002c03c37824 */ /* 0x000fe400078e02ff */
[----:B------:R-:W-:Y:S01]  /*1640*/  IMAD R25, R35, 0x2, R24 ;  /* 0x0000000223197824 */ /* 0x000fe200078e0218 */
[-C--:B0-----:R-:W-:Y:S01]  /*1650*/  LEA.HI.X.SX32 R9, R11, R29.reuse, 0x1, P1 ;  /* 0x0000001d0b097211 */ /* 0x081fe200008f0eff */
[----:B------:R-:W-:Y:S01]  /*1660*/  IMAD R36, R3, 0x11, RZ ;  /* 0x0000001103247824 */ /* 0x000fe200078e02ff */
[-C--:B------:R-:W-:Y:S01]  /*1670*/  LEA.HI.X.SX32 R11, R12, R29.reuse, 0x1, P2 ;  /* 0x0000001d0c0b7211 */ /* 0x080fe200010f0eff */
[----:B------:R-:W-:Y:S01]  /*1680*/  IMAD R26, R35, 0x2, R25 ;  /* 0x00000002231a7824 */ /* 0x000fe200078e0219 */
[----:B------:R-:W-:Y:S01]  /*1690*/  LEA.HI.X.SX32 R12, R13, R29, 0x1, P3 ;  /* 0x0000001d0d0c7211 */ /* 0x000fe200018f0eff */
[----:B------:R-:W-:Y:S01]  /*16a0*/  STL [R1+0x24], R9 ;  /* 0x0000240901007387 */ /* 0x000fe20000100800 */
[----:B------:R-:W-:Y:S01]  /*16b0*/  IADD3 R13, P3, R16, R31, RZ ;  /* 0x0000001f100d7210 */ /* 0x000fe20007f7e0ff */
[----:B------:R-:W-:-:S02]  /*16c0*/  IMAD R10, R35, 0x2, R26 ;  /* 0x00000002230a7824 */ /* 0x000fc400078e021a */
[----:B------:R0:W-:Y:S01]  /*16d0*/  STL [R1+0x2c], R11 ;  /* 0x00002c0b01007387 */ /* 0x0001e20000100800 */
[----:B-1----:R-:W-:Y:S02]  /*16e0*/  IMAD R30, R3, 0xb, RZ ;  /* 0x0000000b031e7824 */ /* 0x002fe400078e02ff */
[----:B------:R-:W-:Y:S01]  /*16f0*/  IMAD R4, R35, 0x2, R10 ;  /* 0x0000000223047824 */ /* 0x000fe200078e020a */
[----:B------:R1:W-:Y:S01]  /*1700*/  STL [R1+0x34], R12 ;  /* 0x0000340c01007387 */ /* 0x0003e20000100800 */
[----:B------:R-:W-:Y:S02]  /*1710*/  IMAD R143, R3, 0x12, RZ ;  /* 0x00000012038f7824 */ /* 0x000fe400078e02ff */
[----:B------:R-:W-:Y:S02]  /*1720*/  IMAD R27, R35, 0x2, R4 ;  /* 0x00000002231b7824 */ /* 0x000fe400078e0204 */
[----:B------:R-:W-:Y:S01]  /*1730*/  IMAD R145, R3, 0x13, RZ ;  /* 0x0000001303917824 */ /* 0x000fe200078e02ff */
[----:B0-----:R-:W-:Y:S01]  /*1740*/  IADD3 R11, P1, R14, R31, RZ ;  /* 0x0000001f0e0b7210 */ /* 0x001fe20007f3e0ff */
[----:B------:R-:W-:-:S02]  /*1750*/  IMAD R2, R35, 0x2, R27 ;  /* 0x0000000223027824 */ /* 0x000fc400078e021b */
[----:B------:R-:W-:Y:S01]  /*1760*/  IMAD R209, R3, 0x33, RZ ;  /* 0x0000003303d17824 */ /* 0x000fe200078e02ff */
[----:B-1----:R-:W-:Y:S01]  /*1770*/  IADD3 R12, P2, R15, R31, RZ ;  /* 0x0000001f0f0c7210 */ /* 0x002fe20007f5e0ff */
[----:B------:R-:W-:Y:S01]  /*1780*/  STL [R1+0x40], R11 ;  /* 0x0000400b01007387 */ /* 0x000fe20000100800 */
[----:B------:R-:W-:Y:S02]  /*1790*/  IMAD R5, R35, 0x2, R2 ;  /* 0x0000000223057824 */ /* 0x000fe400078e0202 */
[----:B------:R-:W-:Y:S01]  /*17a0*/  IMAD R207, R3, 0x32, RZ ;  /* 0x0000003203cf7824 */ /* 0x000fe200078e02ff */
[----:B------:R0:W-:Y:S01]  /*17b0*/  STL [R1+0x48], R12 ;  /* 0x0000480c01007387 */ /* 0x0001e20000100800 */
[----:B------:R-:W-:Y:S02]  /*17c0*/  IMAD R28, R35, 0x2, R5 ;  /* 0x00000002231c7824 */ /* 0x000fe400078e0205 */
[----:B------:R-:W-:Y:S01]  /*17d0*/  IMAD R151, R3, 0x16, RZ ;  /* 0x0000001603977824 */ /* 0x000fe200078e02ff */
[----:B------:R1:W-:Y:S01]  /*17e0*/  STL [R1+0x50], R13 ;  /* 0x0000500d01007387 */ /* 0x0003e20000100800 */
[----:B------:R-:W-:-:S02]  /*17f0*/  IMAD R0, R35, 0x2, R28 ;  /* 0x0000000223007824 */ /* 0x000fc400078e021c */
[----:B------:R-:W-:Y:S02]  /*1800*/  IMAD R153, R3, 0x17, RZ ;  /* 0x0000001703997824 */ /* 0x000fe400078e02ff */
[----:B------:R-:W-:Y:S01]  /*1810*/  IMAD R6, R35, 0x2, R0 ;  /* 0x0000000223067824 */ /* 0x000fe200078e0200 */
[-C--:B0-----:R-:W-:Y:S01]  /*1820*/  LEA.HI.X.SX32 R12, R14, R29.reuse, 0x1, P1 ;  /* 0x0000001d0e0c7211 */ /* 0x081fe200008f0eff */
[----:B------:R-:W-:Y:S01]  /*1830*/  IMAD R155, R3, 0x18, RZ ;  /* 0x00000018039b7824 */ /* 0x000fe200078e02ff */
[-C--:B------:R-:W-:Y:S01]  /*1840*/  LEA.HI.X.SX32 R14, R16, R29.reuse, 0x1, P3 ;  /* 0x0000001d100e7211 */ /* 0x080fe200018f0eff */
[----:B------:R-:W-:Y:S01]  /*1850*/  IMAD R9, R35, 0x2, R6 ;  /* 0x0000000223097824 */ /* 0x000fe200078e0206 */
[----:B-1----:R-:W-:Y:S01]  /*1860*/  LEA.HI.X.SX32 R13, R15, R29, 0x1, P2 ;  /* 0x0000001d0f0d7211 */ /* 0x002fe200010f0eff */
[----:B------:R0:W-:Y:S01]  /*1870*/  STL [R1+0x3c], R12 ;  /* 0x00003c0c01007387 */ /* 0x0001e20000100800 */
[----:B------:R-:W-:Y:S01]  /*1880*/  IADD3 R15, P3, R19, R31, RZ ;  /* 0x0000001f130f7210 */ /* 0x000fe20007f7e0ff */
[----:B------:R-:W-:-:S02]  /*1890*/  IMAD R11, R35, 0x2, R9 ;  /* 0x00000002230b7824 */ /* 0x000fc400078e0209 */
[----:B------:R1:W-:Y:S01]  /*18a0*/  STL [R1+0x44], R13 ;  /* 0x0000440d01007387 */ /* 0x0003e20000100800 */
[----:B------:R-:W-:Y:S01]  /*18b0*/  LEA.HI.X.SX32 R16, R19, R29, 0x1, P3 ;  /* 0x0000001d13107211 */ /* 0x000fe200018f0eff */
[C---:B------:R-:W-:Y:S02]  /*18c0*/  IMAD R157, R3.reuse, 0x19, RZ ;  /* 0x00000019039d7824 */ /* 0x040fe400078e02ff */
[----:B------:R2:W-:Y:S01]  /*18d0*/  STL [R1+0x4c], R14 ;  /* 0x00004c0e01007387 */ /* 0x0005e20000100800 */
[----:B------:R-:W-:Y:S02]  /*18e0*/  IMAD R228, R3, 0x39, RZ ;  /* 0x0000003903e47824 */ /* 0x000fe400078e02ff */
[----:B0-----:R-:W-:Y:S02]  /*18f0*/  IMAD R12, R35, 0x2, R11 ;  /* 0x00000002230c7824 */ /* 0x001fe400078e020b */
[----:B------:R-:W-:Y:S01]  /*1900*/  IMAD R224, R3, 0x38, RZ ;  /* 0x0000003803e07824 */ /* 0x000fe200078e02ff */
[----:B-1----:R-:W-:Y:S01]  /*1910*/  IADD3 R13, P1, R17, R31, RZ ;  /* 0x0000001f110d7210 */ /* 0x002fe20007f3e0ff */
[----:B------:R-:W-:-:S02]  /*1920*/  IMAD R163, R3, 0x1c, RZ ;  /* 0x0000001c03a37824 */ /* 0x000fc400078e02ff */
[C---:B------:R-:W-:Y:S01]  /*1930*/  IMAD R165, R3.reuse, 0x1d, RZ ;  /* 0x0000001d03a57824 */ /* 0x040fe200078e02ff */
[----:B--2---:R-:W-:Y:S01]  /*1940*/  IADD3 R14, P2, R18, R31, RZ ;  /* 0x0000001f120e7210 */ /* 0x004fe20007f5e0ff */
[----:B------:R0:W-:Y:S01]  /*1950*/  STL [R1+0x58], R13 ;  /* 0x0000580d01007387 */ /* 0x0001e20000100800 */
[C---:B------:R-:W-:Y:S02]  /*1960*/  IMAD R167, R3.reuse, 0x1e, RZ ;  /* 0x0000001e03a77824 */ /* 0x040fe400078e02ff */
[C---:B------:R-:W-:Y:S01]  /*1970*/  IMAD R169, R3.reuse, 0x1f, RZ ;  /* 0x0000001f03a97824 */ /* 0x040fe200078e02ff */
[----:B------:R1:W-:Y:S01]  /*1980*/  STL [R1+0x60], R14 ;  /* 0x0000600e01007387 */ /* 0x0003e20000100800 */
[C---:B------:R-:W-:Y:S02]  /*1990*/  IMAD R38, R3.reuse, 0x3f, RZ ;  /* 0x0000003f03267824 */ /* 0x040fe400078e02ff */
[C---:B------:R-:W-:Y:S01]  /*19a0*/  IMAD R252, R3.reuse, 0x3e, RZ ;  /* 0x0000003e03fc7824 */ /* 0x040fe200078e02ff */
[----:B------:R2:W-:Y:S01]  /*19b0*/  STL [R1+0x68], R15 ;  /* 0x0000680f01007387 */ /* 0x0005e20000100800 */
[----:B------:R-:W-:-:S02]  /*19c0*/  IMAD R175, R3, 0x22, RZ ;  /* 0x0000002203af7824 */ /* 0x000fc400078e02ff */
[----:B0-----:R-:W-:Y:S02]  /*19d0*/  IMAD R13, R35, 0x2, R12 ;  /* 0x00000002230d7824 */ /* 0x001fe400078e020c */
[----:B------:R-:W-:Y:S01]  /*19e0*/  IMAD R177, R3, 0x23, RZ ;  /* 0x0000002303b17824 */ /* 0x000fe200078e02ff */
[----:B-1----:R-:W-:Y:S01]  /*19f0*/  LEA.HI.X.SX32 R14, R17, R29, 0x1, P1 ;  /* 0x0000001d110e7211 */ /* 0x002fe200008f0eff */
[C---:B------:R-:W-:Y:S01]  /*1a00*/  IMAD R179, R3.reuse, 0x24, RZ ;  /* 0x0000002403b37824 */ /* 0x040fe200078e02ff */
[----:B------:R-:W-:Y:S01]  /*1a10*/  IADD3 R17, P3, R22, R31, RZ ;  /* 0x0000001f16117210 */ /* 0x000fe20007f7e0ff */
[C---:B------:R-:W-:Y:S01]  /*1a20*/  IMAD R181, R3.reuse, 0x25, RZ ;  /* 0x0000002503b57824 */ /* 0x040fe200078e02ff */
[-C--:B--2---:R-:W-:Y:S01]  /*1a30*/  LEA.HI.X.SX32 R15, R18, R29.reuse, 0x1, P2 ;  /* 0x0000001d120f7211 */ /* 0x084fe200010f0eff */
[----:B------:R0:W-:Y:S01]  /*1a40*/  STL [R1+0x54], R14 ;  /* 0x0000540e01007387 */ /* 0x0001e20000100800 */
[----:B------:R-:W-:Y:S01]  /*1a50*/  LEA.HI.X.SX32 R18, R22, R29, 0x1, P3 ;  /* 0x0000001d16127211 */ /* 0x000fe200018f0eff */
[----:B------:R-:W-:Y:S01]  /*1a60*/  IMAD R187, R3, 0x28, RZ ;  /* 0x0000002803bb7824 */ /* 0x000fe200078e02ff */
[----:B------:R-:W-:Y:S01]  /*1a70*/  IADD3 R19, P3, R25, R31, RZ ;  /* 0x0000001f19137210 */ /* 0x000fe20007f7e0ff */
[----:B------:R1:W-:Y:S01]  /*1a80*/  STL [R1+0x5c], R15 ;  /* 0x00005c0f01007387 */ /* 0x0003e20000100800 */
[----:B------:R-:W-:-:S02]  /*1a90*/  IMAD R189, R3, 0x29, RZ ;  /* 0x0000002903bd7824 */ /* 0x000fc400078e02ff */
[C---:B------:R-:W-:Y:S01]  /*1aa0*/  IMAD R191, R3.reuse, 0x2a, RZ ;  /* 0x0000002a03bf7824 */ /* 0x040fe200078e02ff */
[----:B------:R2:W-:Y:S01]  /*1ab0*/  STL [R1+0x64], R16 ;  /* 0x0000641001007387 */ /* 0x0005e20000100800 */
[----:B------:R-:W-:Y:S02]  /*1ac0*/  IMAD R193, R3, 0x2b, RZ ;  /* 0x0000002b03c17824 */ /* 0x000fe400078e02ff */
[----:B0-----:R-:W-:Y:S02]  /*1ad0*/  IMAD R14, R35, 0x2, R13 ;  /* 0x00000002230e7824 */ /* 0x001fe400078e020d */
[C---:B------:R-:W-:Y:S01]  /*1ae0*/  IMAD R199, R3.reuse, 0x2e, RZ ;  /* 0x0000002e03c77824 */ /* 0x040fe200078e02ff */
[-C--:B-1----:R-:W-:Y:S01]  /*1af0*/  IADD3 R15, P1, R20, R31.reuse, RZ ;  /* 0x0000001f140f7210 */ /* 0x082fe20007f3e0ff */
[C---:B------:R-:W-:Y:S02]  /*1b00*/  IMAD R201, R3.reuse, 0x2f, RZ ;  /* 0x0000002f03c97824 */ /* 0x040fe400078e02ff */
[----:B------:R-:W-:Y:S01]  /*1b10*/  IMAD R203, R3, 0x30, RZ ;  /* 0x0000003003cb7824 */ /* 0x000fe200078e02ff */
[----:B--2---:R-:W-:Y:S01]  /*1b20*/  IADD3 R16, P2, R21, R31, RZ ;  /* 0x0000001f15107210 */ /* 0x004fe20007f5e0ff */
[----:B------:R0:W-:Y:S01]  /*1b30*/  STL [R1+0x70], R15 ;  /* 0x0000700f01007387 */ /* 0x0001e20000100800 */
[----:B------:R-:W-:-:S02]  /*1b40*/  IMAD R205, R3, 0x31, RZ ;  /* 0x0000003103cd7824 */ /* 0x000fc400078e02ff */
[C---:B------:R-:W-:Y:S01]  /*1b50*/  IMAD R211, R3.reuse, 0x34, RZ ;  /* 0x0000003403d37824 */ /* 0x040fe200078e02ff */
[----:B------:R1:W-:Y:S01]  /*1b60*/  STL [R1+0x78], R16 ;  /* 0x0000781001007387 */ /* 0x0003e20000100800 */
[C---:B------:R-:W-:Y:S02]  /*1b70*/  IMAD R213, R3.reuse, 0x35, RZ ;  /* 0x0000003503d57824 */ /* 0x040fe400078e02ff */
[C---:B------:R-:W-:Y:S01]  /*1b80*/  IMAD R216, R3.reuse, 0x36, RZ ;  /* 0x0000003603d87824 */ /* 0x040fe200078e02ff */
[----:B------:R2:W-:Y:S01]  /*1b90*/  STL [R1+0x80], R17 ;  /* 0x0000801101007387 */ /* 0x0005e20000100800 */
[----:B------:R-:W-:Y:S02]  /*1ba0*/  IMAD R220, R3, 0x37, RZ ;  /* 0x0000003703dc7824 */ /* 0x000fe400078e02ff */
[----:B0-----:R-:W-:Y:S02]  /*1bb0*/  IMAD R15, R35, 0x2, R14 ;  /* 0x00000002230f7824 */ /* 0x001fe400078e020e */
[C---:B------:R-:W-:Y:S01]  /*1bc0*/  IMAD R234, R3.reuse, 0x3a, RZ ;  /* 0x0000003a03ea7824 */ /* 0x040fe200078e02ff */
[-C--:B-1----:R-:W-:Y:S01]  /*1bd0*/  LEA.HI.X.SX32 R16, R20, R29.reuse, 0x1, P1 ;  /* 0x0000001d14107211 */ /* 0x082fe200008f0eff */
[----:B------:R-:W-:Y:S01]  /*1be0*/  IMAD R238, R3, 0x3b, RZ ;  /* 0x0000003b03ee7824 */ /* 0x000fe200078e02ff */
[-C--:B------:R-:W-:Y:S01]  /*1bf0*/  LEA.HI.X.SX32 R20, R25, R29.reuse, 0x1, P3 ;  /* 0x0000001d19147211 */ /* 0x080fe200018f0eff */
[----:B------:R-:W-:Y:S01]  /*1c00*/  IMAD R242, R3, 0x3c, RZ ;  /* 0x0000003c03f27824 */ /* 0x000fe200078e02ff */
[----:B--2---:R-:W-:Y:S01]  /*1c10*/  LEA.HI.X.SX32 R17, R21, R29, 0x1, P2 ;  /* 0x0000001d15117211 */ /* 0x004fe200010f0eff */
[----:B------:R0:W-:Y:S01]  /*1c20*/  STL [R1+0x6c], R16 ;  /* 0x00006c1001007387 */ /* 0x0001e20000100800 */
[----:B------:R-:W-:-:S03]  /*1c30*/  IMAD R246, R3, 0x3d, RZ ;  /* 0x0000003d03f67824 */ /* 0x000fc600078e02ff */
[----:B------:R1:W-:Y:S04]  /*1c40*/  STL [R1+0x74], R17 ;  /* 0x0000741101007387 */ /* 0x0003e80000100800 */
[----:B------:R2:W-:Y:S01]  /*1c50*/  STL [R1+0x7c], R18 ;  /* 0x00007c1201007387 */ /* 0x0005e20000100800 */
[----:B0-----:R-:W-:Y:S01]  /*1c60*/  IMAD R16, R35, 0x2, R15 ;  /* 0x0000000223107824 */ /* 0x001fe200078e020f */
[-C--:B-1----:R-:W-:Y:S02]  /*1c70*/  IADD3 R17, P1, R23, R31.reuse, RZ ;  /* 0x0000001f17117210 */ /* 0x082fe40007f3e0ff */
[----:B--2---:R-:W-:-:S03]  /*1c80*/  IADD3 R18, P2, R24, R31, RZ ;  /* 0x0000001f18127210 */ /* 0x004fc60007f5e0ff */
[----:B------:R0:W-:Y:S04]  /*1c90*/  STL [R1+0x88], R17 ;  /* 0x0000881101007387 */ /* 0x0001e80000100800 */
[----:B------:R1:W-:Y:S04]  /*1ca0*/  STL [R1+0x90], R18 ;  /* 0x0000901201007387 */ /* 0x0003e80000100800 */
[----:B------:R2:W-:Y:S01]  /*1cb0*/  STL [R1+0x98], R19 ;  /* 0x0000981301007387 */ /* 0x0005e20000100800 */
[----:B0-----:R-:W-:Y:S01]  /*1cc0*/  IMAD R17, R35, 0x2, R16 ;  /* 0x0000000223117824 */ /* 0x001fe200078e0210 */
[----:B-1----:R-:W-:-:S02]  /*1cd0*/  LEA.HI.X.SX32 R18, R23, R29, 0x1, P1 ;  /* 0x0000001d17127211 */ /* 0x002fc400008f0eff */
[----:B--2---:R-:W-:-:S03]  /*1ce0*/  LEA.HI.X.SX32 R19, R24, R29, 0x1, P2 ;  /* 0x0000001d18137211 */ /* 0x004fc600010f0eff */
[----:B------:R0:W-:Y:S01]  /*1cf0*/  STL [R1+0x84], R18 ;  /* 0x0000841201007387 */ /* 0x0001e20000100800 */
[C---:B------:R-:W-:Y:S01]  /*1d00*/  IADD3 R21, P2, R10.reuse, R31, RZ ;  /* 0x0000001f0a157210 */ /* 0x040fe20007f5e0ff */
[----:B------:R-:W-:Y:S02]  /*1d10*/  IMAD.SHL.U32 R24, R3, 0x8, RZ ;  /* 0x0000000803187824 */ /* 0x000fe400078e00ff */
[----:B------:R1:W-:Y:S01]  /*1d20*/  STL [R1+0x8c], R19 ;  /* 0x00008c1301007387 */ /* 0x0003e20000100800 */
[----:B------:R-:W-:-:S03]  /*1d30*/  LEA.HI.X.SX32 R10, R10, R29, 0x1, P2 ;  /* 0x0000001d0a0a7211 */ /* 0x000fc600010f0eff */
        /* <DEDUP_REMOVED lines=8> */
[-C--:B-1----:R-:W-:Y:S01]  /*1dc0*/  LEA.HI.X.SX32 R21, R26, R29.reuse, 0x1, P1 ;  /* 0x0000001d1a157211 */ /* 0x082fe200008f0eff */
[----:B------:R-:W-:Y:S01]  /*1dd0*/  IMAD R26, R3, 0x9, RZ ;  /* 0x00000009031a7824 */ /* 0x000fe200078e02ff */
[----:B--2---:R-:W-:-:S03]  /*1de0*/  LEA.HI.X.SX32 R20, R4, R29, 0x1, P3 ;  /* 0x0000001d04147211 */ /* 0x004fc600018f0eff */
[----:B------:R0:W-:Y:S01]  /*1df0*/  STL [R1+0x9c], R21 ;  /* 0x00009c1501007387 */ /* 0x0001e20000100800 */
[----:B------:R-:W-:-:S03]  /*1e00*/  IMAD R4, R35, 0x2, R19 ;  /* 0x0000000223047824 */ /* 0x000fc600078e0213 */
[----:B------:R1:W-:Y:S04]  /*1e10*/  STL [R1+0xa4], R10 ;  /* 0x0000a40a01007387 */ /* 0x0003e80000100800 */
[----:B------:R2:W-:Y:S01]  /*1e20*/  STL [R1+0xac], R20 ;  /* 0x0000ac1401007387 */ /* 0x0005e20000100800 */
[-C--:B0-----:R-:W-:Y:S02]  /*1e30*/  IADD3 R21, P2, R2, R31.reuse, RZ ;  /* 0x0000001f02157210 */ /* 0x081fe40007f5e0ff */
[-C--:B-1----:R-:W-:Y:S02]  /*1e40*/  IADD3 R10, P1, R27, R31.reuse, RZ ;  /* 0x0000001f1b0a7210 */ /* 0x082fe40007f3e0ff */
[----:B--2---:R-:W-:-:S03]  /*1e50*/  IADD3 R20, P3, R5, R31, RZ ;  /* 0x0000001f05147210 */ /* 0x004fc60007f7e0ff */
[----:B------:R0:W-:Y:S01]  /*1e60*/  STL [R1+0xb8], R10 ;  /* 0x0000b80a01007387 */ /* 0x0001e20000100800 */
[----:B------:R-:W-:-:S03]  /*1e70*/  LEA.HI.X.SX32 R22, R27, R29, 0x1, P1 ;  /* 0x0000001d1b167211 */ /* 0x000fc600008f0eff */
[----:B------:R1:W-:Y:S04]  /*1e80*/  STL [R1+0xc0], R21 ;  /* 0x0000c01501007387 */ /* 0x0003e80000100800 */
[----:B------:R2:W-:Y:S01]  /*1e90*/  STL [R1+0xc8], R20 ;  /* 0x0000c81401007387 */ /* 0x0005e20000100800 */
[----:B0-----:R-:W-:-:S03]  /*1ea0*/  IMAD R10, R35, 0x2, R4 ;  /* 0x00000002230a7824 */ /* 0x001fc600078e0204 */
[----:B------:R0:W-:Y:S01]  /*1eb0*/  STL [R1+0xb4], R22 ;  /* 0x0000b41601007387 */ /* 0x0001e20000100800 */
[-C--:B-1----:R-:W-:Y:S01]  /*1ec0*/  LEA.HI.X.SX32 R21, R2, R29.reuse, 0x1, P2 ;  /* 0x0000001d02157211 */ /* 0x082fe200010f0eff */
[----:B------:R-:W-:Y:S01]  /*1ed0*/  IMAD R2, R35, 0x2, R10 ;  /* 0x0000000223027824 */ /* 0x000fe200078e020a */
[----:B--2---:R-:W-:-:S03]  /*1ee0*/  LEA.HI.X.SX32 R20, R5, R29, 0x1, P3 ;  /* 0x0000001d05147211 */ /* 0x004fc600018f0eff */
[----:B------:R1:W-:Y:S01]  /*1ef0*/  STL [R1+0xbc], R21 ;  /* 0x0000bc1501007387 */ /* 0x0003e20000100800 */
[----:B------:R-:W-:-:S03]  /*1f00*/  IADD3 R5, P1, R28, R31, RZ ;  /* 0x0000001f1c057210 */ /* 0x000fc60007f3e0ff */
[----:B------:R2:W-:Y:S01]  /*1f10*/  STL [R1+0xc4], R20 ;  /* 0x0000c41401007387 */ /* 0x0005e20000100800 */
[----:B0-----:R-:W-:Y:S01]  /*1f20*/  LEA.HI.X.SX32 R22, R28, R29, 0x1, P1 ;  /* 0x0000001d1c167211 */ /* 0x001fe200008f0eff */
[----:B------:R-:W-:Y:S02]  /*1f30*/  IMAD R28, R3, 0xa, RZ ;  /* 0x0000000a031c7824 */ /* 0x000fe400078e02ff */
[----:B------:R0:W-:Y:S01]  /*1f40*/  STL [R1+0xd0], R5 ;  /* 0x0000d00501007387 */ /* 0x0001e20000100800 */
[-C--:B-1----:R-:W-:Y:S02]  /*1f50*/  IADD3 R21, P2, R0, R31.reuse, RZ ;  /* 0x0000001f00157210 */ /* 0x082fe40007f5e0ff */
[----:B--2---:R-:W-:-:S03]  /*1f60*/  IADD3 R20, P3, R6, R31, RZ ;  /* 0x0000001f06147210 */ /* 0x004fc60007f7e0ff */
[----:B------:R1:W-:Y:S01]  /*1f70*/  STL [R1+0xd8], R21 ;  /* 0x0000d81501007387 */ /* 0x0003e20000100800 */
[----:B0-----:R-:W-:-:S03]  /*1f80*/  IMAD R5, R35, 0x2, R2 ;  /* 0x0000000223057824 */ /* 0x001fc600078e0202 */
[----:B------:R0:W-:Y:S04]  /*1f90*/  STL [R1+0xe0], R20 ;  /* 0x0000e01401007387 */ /* 0x0001e80000100800 */
[----:B------:R2:W-:Y:S01]  /*1fa0*/  STL [R1+0xcc], R22 ;  /* 0x0000cc1601007387 */ /* 0x0005e20000100800 */
[-C--:B-1----:R-:W-:Y:S01]  /*1fb0*/  LEA.HI.X.SX32 R21, R0, R29.reuse, 0x1, P2 ;  /* 0x0000001d00157211 */ /* 0x082fe200010f0eff */
[----:B------:R-:W-:Y:S01]  /*1fc0*/  IMAD R0, R35, 0x2, R5 ;  /* 0x0000000223007824 */ /* 0x000fe200078e0205 */
[----:B0-----:R-:W-:-:S03]  /*1fd0*/  LEA.HI.X.SX32 R20, R6, R29, 0x1, P3 ;  /* 0x0000001d06147211 */ /* 0x001fc600018f0eff */
[----:B------:R0:W-:Y:S01]  /*1fe0*/  STL [R1+0xd4], R21 ;  /* 0x0000d41501007387 */ /* 0x0001e20000100800 */
[----:B------:R-:W-:Y:S01]  /*1ff0*/  IADD3 R6, P1, R9, R31, RZ ;  /* 0x0000001f09067210 */ /* 0x000fe20007f3e0ff */
[----:B--2---:R-:W-:Y:S02]  /*2000*/  IMAD R22, R3, 0x7, RZ ;  /* 0x0000000703167824 */ /* 0x004fe400078e02ff */
[----:B------:R1:W-:Y:S01]  /*2010*/  STL [R1+0xdc], R20 ;  /* 0x0000dc1401007387 */ /* 0x0003e20000100800 */
[----:B------:R-:W-:-:S03]  /*2020*/  LEA.HI.X.SX32 R9, R9, R29, 0x1, P1 ;  /* 0x0000001d09097211 */ /* 0x000fc600008f0eff */
[----:B------:R2:W-:Y:S01]  /*2030*/  STL [R1+0xe8], R6 ;  /* 0x0000e80601007387 */ /* 0x0005e20000100800 */
[-C--:B0-----:R-:W-:Y:S02]  /*2040*/  IADD3 R21, P2, R11, R31.reuse, RZ ;  /* 0x0000001f0b157210 */ /* 0x081fe40007f5e0ff */
[----:B-1----:R-:W-:-:S03]  /*2050*/  IADD3 R20, P3, R12, R31, RZ ;  /* 0x0000001f0c147210 */ /* 0x002fc60007f7e0ff */
[----:B------:R-:W-:Y:S01]  /*2060*/  STL [R1+0xf0], R21 ;  /* 0x0000f01501007387 */ /* 0x000fe20000100800 */
[-C--:B------:R-:W-:Y:S02]  /*2070*/  LEA.HI.X.SX32 R11, R11, R29.reuse, 0x1, P2 ;  /* 0x0000001d0b0b7211 */ /* 0x080fe400010f0eff */
[----:B------:R-:W-:Y:S01]  /*2080*/  LEA.HI.X.SX32 R12, R12, R29, 0x1, P3 ;  /* 0x0000001d0c0c7211 */ /* 0x000fe200018f0eff */
[----:B------:R0:W-:Y:S01]  /*2090*/  STL [R1+0xf8], R20 ;  /* 0x0000f81401007387 */ /* 0x0001e20000100800 */
[----:B--2---:R-:W-:-:S03]  /*20a0*/  IMAD R6, R35, 0x2, R0 ;  /* 0x0000000223067824 */ /* 0x004fc600078e0200 */
[----:B------:R1:W-:Y:S04]  /*20b0*/  STL [R1+0xe4], R9 ;  /* 0x0000e40901007387 */ /* 0x0003e80000100800 */
[----:B------:R2:W-:Y:S01]  /*20c0*/  STL [R1+0xec], R11 ;  /* 0x0000ec0b01007387 */ /* 0x0005e20000100800 */
[----:B0-----:R-:W-:-:S03]  /*20d0*/  IADD3 R20, P3, R15, R31, RZ ;  /* 0x0000001f0f147210 */ /* 0x001fc60007f7e0ff */
[----:B------:R0:W-:Y:S01]  /*20e0*/  STL [R1+0xf4], R12 ;  /* 0x0000f40c01007387 */ /* 0x0001e20000100800 */
[----:B-1----:R-:W-:Y:S01]  /*20f0*/  IMAD R9, R35, 0x2, R6 ;  /* 0x0000000223097824 */ /* 0x002fe200078e0206 */
[-C--:B--2---:R-:W-:Y:S02]  /*2100*/  IADD3 R11, P1, R13, R31.reuse, RZ ;  /* 0x0000001f0d0b7210 */ /* 0x084fe40007f3e0ff */
[----:B0-----:R-:W-:-:S03]  /*2110*/  IADD3 R12, P2, R14, R31, RZ ;  /* 0x0000001f0e0c7210 */ /* 0x001fc60007f5e0ff */
[----:B------:R0:W-:Y:S04]  /*2120*/  STL [R1+0x100], R11 ;  /* 0x0001000b01007387 */ /* 0x0001e80000100800 */
[----:B------:R1:W-:Y:S04]  /*2130*/  STL [R1+0x108], R12 ;  /* 0x0001080c01007387 */ /* 0x0003e80000100800 */
[----:B------:R2:W-:Y:S01]  /*2140*/  STL [R1+0x110], R20 ;  /* 0x0001101401007387 */ /* 0x0005e20000100800 */
[----:B0-----:R-:W-:Y:S01]  /*2150*/  IMAD R11, R35, 0x2, R9 ;  /* 0x00000002230b7824 */ /* 0x001fe200078e0209 */
[----:B-1----:R-:W-:-:S02]  /*2160*/  LEA.HI.X.SX32 R12, R13, R29, 0x1, P1 ;  /* 0x0000001d0d0c7211 */ /* 0x002fc400008f0eff */
[-C--:B------:R-:W-:Y:S02]  /*2170*/  LEA.HI.X.SX32 R13, R14, R29.reuse, 0x1, P2 ;  /* 0x0000001d0e0d7211 */ /* 0x080fe400010f0eff */
[----:B------:R-:W-:Y:S01]  /*2180*/  LEA.HI.X.SX32 R14, R15, R29, 0x1, P3 ;  /* 0x0000001d0f0e7211 */ /* 0x000fe200018f0eff */
[----:B------:R0:W-:Y:S01]  /*2190*/  STL [R1+0xfc], R12 ;  /* 0x0000fc0c01007387 */ /* 0x0001e20000100800 */
[-C--:B------:R-:W-:Y:S01]  /*21a0*/  IADD3 R15, P3, R18, R31.reuse, RZ ;  /* 0x0000001f120f7210 */ /* 0x080fe20007f7e0ff */
[----:B--2---:R-:W-:Y:S02]  /*21b0*/  IMAD R20, R3, 0x6, RZ ;  /* 0x0000000603147824 */ /* 0x004fe400078e02ff */
[----:B------:R1:W-:Y:S04]  /*21c0*/  STL [R1+0x104], R13 ;  /* 0x0001040d01007387 */ /* 0x0003e80000100800 */
[----:B------:R2:W-:Y:S01]  /*21d0*/  STL [R1+0x10c], R14 ;  /* 0x00010c0e01007387 */ /* 0x0005e20000100800 */
[----:B0-----:R-:W-:Y:S01]  /*21e0*/  IMAD R12, R35, 0x2, R11 ;  /* 0x00000002230c7824 */ /* 0x001fe200078e020b */
[----:B-1----:R-:W-:-:S02]  /*21f0*/  IADD3 R13, P1, R16, R31, RZ ;  /* 0x0000001f100d7210 */ /* 0x002fc40007f3e0ff */
[----:B--2---:R-:W-:-:S03]  /*2200*/  IADD3 R14, P2, R17, R31, RZ ;  /* 0x0000001f110e7210 */ /* 0x004fc60007f5e0ff */
[----:B------:R0:W-:Y:S04]  /*2210*/  STL [R1+0x118], R13 ;  /* 0x0001180d01007387 */ /* 0x0001e80000100800 */
[----:B------:R1:W-:Y:S04]  /*2220*/  STL [R1+0x120], R14 ;  /* 0x0001200e01007387 */ /* 0x0003e80000100800 */
[----:B------:R2:W-:Y:S01]  /*2230*/  STL [R1+0x128], R15 ;  /* 0x0001280f01007387 */ /* 0x0005e20000100800 */
[----:B0-----:R-:W-:Y:S01]  /*2240*/  IMAD R13, R35, 0x2, R12 ;  /* 0x00000002230d7824 */ /* 0x001fe200078e020c */
[----:B-1----:R-:W-:-:S02]  /*2250*/  LEA.HI.X.SX32 R14, R16, R29, 0x1, P1 ;  /* 0x0000001d100e7211 */ /* 0x002fc400008f0eff */
[-C--:B------:R-:W-:Y:S02]  /*2260*/  LEA.HI.X.SX32 R16, R18, R29.reuse, 0x1, P3 ;  /* 0x0000001d12107211 */ /* 0x080fe400018f0eff */
[----:B--2---:R-:W-:Y:S01]  /*2270*/  LEA.HI.X.SX32 R15, R17, R29, 0x1, P2 ;  /* 0x0000001d110f7211 */ /* 0x004fe200010f0eff */
[----:B------:R0:W-:Y:S01]  /*2280*/  STL [R1+0x114], R14 ;  /* 0x0001140e01007387 */ /* 0x0001e20000100800 */
[----:B------:R-:W-:-:S03]  /*2290*/  IADD3 R17, P2, R4, R31, RZ ;  /* 0x0000001f04117210 */ /* 0x000fc60007f5e0ff */
[----:B------:R1:W-:Y:S04]  /*22a0*/  STL [R1+0x11c], R15 ;  /* 0x00011c0f01007387 */ /* 0x0003e80000100800 */
[----:B------:R2:W-:Y:S01]  /*22b0*/  STL [R1+0x124], R16 ;  /* 0x0001241001007387 */ /* 0x0005e20000100800 */
[----:B0-----:R-:W-:Y:S01]  /*22c0*/  IMAD R14, R35, 0x2, R13 ;  /* 0x00000002230e7824 */ /* 0x001fe200078e020d */
        /* <DEDUP_REMOVED lines=12> */
[-C--:B------:R-:W-:Y:S01]  /*2390*/  IADD3 R10, P1, R2, R31.reuse, RZ ;  /* 0x0000001f020a7210 */ /* 0x080fe20007f3e0ff */
[----:B0-----:R-:W-:Y:S02]  /*23a0*/  IMAD R18, R3, 0x5, RZ ;  /* 0x0000000503127824 */ /* 0x001fe400078e02ff */
[----:B------:R0:W-:Y:S04]  /*23b0*/  STL [R1+0x13c], R16 ;  /* 0x00013c1001007387 */ /* 0x0001e80000100800 */
[----:B------:R2:W-:Y:S01]  /*23c0*/  STL [R1+0x148], R10 ;  /* 0x0001480a01007387 */ /* 0x0005e20000100800 */
[-C--:B-1----:R-:W-:Y:S02]  /*23d0*/  IADD3 R17, P3, R0, R31.reuse, RZ ;  /* 0x0000001f00117210 */ /* 0x082fe40007f7e0ff */
[----:B0-----:R-:W-:Y:S01]  /*23e0*/  IADD3 R16, P2, R5, R31, RZ ;  /* 0x0000001f05107210 */ /* 0x001fe20007f5e0ff */
[----:B--2---:R-:W-:-:S04]  /*23f0*/  IMAD R10, R35, 0x2, R4 ;  /* 0x00000002230a7824 */ /* 0x004fc800078e0204 */
[----:B------:R0:W-:Y:S04]  /*2400*/  STL [R1+0x150], R16 ;  /* 0x0001501001007387 */ /* 0x0001e80000100800 */
[----:B------:R-:W-:Y:S01]  /*2410*/  STL [R1+0x158], R17 ;  /* 0x0001581101007387 */ /* 0x000fe20000100800 */
[-C--:B0-----:R-:W-:Y:S02]  /*2420*/  LEA.HI.X.SX32 R16, R2, R29.reuse, 0x1, P1 ;  /* 0x0000001d02107211 */ /* 0x081fe400008f0eff */
[-C--:B------:R-:W-:Y:S02]  /*2430*/  LEA.HI.X.SX32 R2, R5, R29.reuse, 0x1, P2 ;  /* 0x0000001d05027211 */ /* 0x080fe400010f0eff */
[----:B------:R-:W-:Y:S01]  /*2440*/  LEA.HI.X.SX32 R5, R0, R29, 0x1, P3 ;  /* 0x0000001d00057211 */ /* 0x000fe200018f0eff */
[----:B------:R0:W-:Y:S01]  /*2450*/  STL [R1+0x144], R16 ;  /* 0x0001441001007387 */ /* 0x0001e20000100800 */
[----:B------:R-:W-:-:S03]  /*2460*/  IMAD R0, R35, 0x2, R10 ;  /* 0x0000000223007824 */ /* 0x000fc600078e020a */
[----:B------:R1:W-:Y:S04]  /*2470*/  STL [R1+0x14c], R2 ;  /* 0x00014c0201007387 */ /* 0x0003e80000100800 */
[----:B------:R2:W-:Y:S01]  /*2480*/  STL [R1+0x154], R5 ;  /* 0x0001540501007387 */ /* 0x0005e20000100800 */
[-C--:B0-----:R-:W-:Y:S02]  /*2490*/  IADD3 R16, P3, R11, R31.reuse, RZ ;  /* 0x0000001f0b107210 */ /* 0x081fe40007f7e0ff */
[-C--:B-1----:R-:W-:Y:S02]  /*24a0*/  IADD3 R2, P1, R6, R31.reuse, RZ ;  /* 0x0000001f06027210 */ /* 0x082fe40007f3e0ff */
[----:B--2---:R-:W-:-:S03]  /*24b0*/  IADD3 R5, P2, R9, R31, RZ ;  /* 0x0000001f09057210 */ /* 0x004fc60007f5e0ff */
        /* <DEDUP_REMOVED lines=8> */
[----:B------:R-:W-:Y:S01]  /*2540*/  IADD3 R11, P3, R14, R31, RZ ;  /* 0x0000001f0e0b7210 */ /* 0x000fe20007f7e0ff */
[----:B--2---:R-:W-:Y:S02]  /*2550*/  IMAD.SHL.U32 R16, R3, 0x4, RZ ;  /* 0x0000000403107824 */ /* 0x004fe400078e00ff */
[----:B------:R1:W-:Y:S03]  /*2560*/  STL [R1+0x164], R6 ;  /* 0x0001640601007387 */ /* 0x0003e60000100800 */
[----:B------:R-:W-:Y:S01]  /*2570*/  IADD3 RZ, P5, R16, R7, RZ ;  /* 0x0000000710ff7210 */ /* 0x000fe20007fbe0ff */
[----:B------:R2:W-:Y:S01]  /*2580*/  STL [R1+0x16c], R9 ;  /* 0x00016c0901007387 */ /* 0x0005e20000100800 */
[----:B0-----:R-:W-:-:S02]  /*2590*/  IMAD R5, R35, 0x2, R2 ;  /* 0x0000000223057824 */ /* 0x001fc400078e0202 */
[-C--:B------:R-:W-:Y:S02]  /*25a0*/  LEA.HI.X.SX32 R16, R16, R8.reuse, 0x1, P5 ;  /* 0x0000000810107211 */ /* 0x080fe400028f0eff */
[----:B------:R-:W-:Y:S02]  /*25b0*/  IADD3 R17, P5, R28, R7, RZ ;  /* 0x000000071c117210 */ /* 0x000fe40007fbe0ff */
[-C--:B-1----:R-:W-:Y:S02]  /*25c0*/  IADD3 R6, P1, R12, R31.reuse, RZ ;  /* 0x0000001f0c067210 */ /* 0x082fe40007f3e0ff */
[----:B------:R-:W-:Y:S02]  /*25d0*/  LEA.HI.X.SX32 R28, R28, R8, 0x1, P5 ;  /* 0x000000081c1c7211 */ /* 0x000fe400028f0eff */
[----:B--2---:R-:W-:Y:S01]  /*25e0*/  IADD3 R9, P2, R13, R31, RZ ;  /* 0x0000001f0d097210 */ /* 0x004fe20007f5e0ff */
        /* <DEDUP_REMOVED lines=24> */
[C---:B------:R-:W-:Y:S01]  /*2770*/  IADD3 R10, P1, R0.reuse, R31, RZ ;  /* 0x0000001f000a7210 */ /* 0x040fe20007f3e0ff */
[----:B0-----:R-:W-:Y:S02]  /*2780*/  IMAD R14, R3, 0x3, RZ ;  /* 0x00000003030e7824 */ /* 0x001fe400078e02ff */
[----:B------:R0:W-:Y:S01]  /*2790*/  STL [R1+0x19c], R12 ;  /* 0x00019c0c01007387 */ /* 0x0001e20000100800 */
[----:B------:R-:W-:-:S03]  /*27a0*/  LEA.HI.X.SX32 R0, R0, R29, 0x1, P1 ;  /* 0x0000001d00007211 */ /* 0x000fc600008f0eff */
[----:B------:R2:W-:Y:S01]  /*27b0*/  STL [R1+0x1a8], R10 ;  /* 0x0001a80a01007387 */ /* 0x0005e20000100800 */
[-C--:B-1----:R-:W-:Y:S02]  /*27c0*/  IADD3 R13, P2, R2, R31.reuse, RZ ;  /* 0x0000001f020d7210 */ /* 0x082fe40007f5e0ff */
[----:B0-----:R-:W-:-:S03]  /*27d0*/  IADD3 R12, P3, R5, R31, RZ ;  /* 0x0000001f050c7210 */ /* 0x001fc60007f7e0ff */
        /* <DEDUP_REMOVED lines=21> */
[----:B--2---:R-:W-:Y:S02]  /*2930*/  IMAD.SHL.U32 R12, R3, 0x2, RZ ;  /* 0x00000002030c7824 */ /* 0x004fe400078e00ff */
        /* <DEDUP_REMOVED lines=10> */
[-C--:B------:R-:W-:Y:S01]  /*29e0*/  LEA.HI.X.SX32 R4, R0, R29.reuse, 0x1, P3 ;  /* 0x0000001d00047211 */ /* 0x080fe200018f0eff */
[----:B------:R-:W-:Y:S01]  /*29f0*/  IMAD R0, R35, 0x2, R6 ;  /* 0x0000000223007824 */ /* 0x000fe200078e0206 */
[----:B--2---:R-:W-:Y:S01]  /*2a00*/  LEA.HI.X.SX32 R9, R10, R29, 0x1, P2 ;  /* 0x0000001d0a097211 */ /* 0x004fe200010f0eff */
[----:B------:R-:W-:Y:S01]  /*2a10*/  STL [R1+0x1d4], R11 ;  /* 0x0001d40b01007387 */ /* 0x000fe20000100800 */
[-C--:B------:R-:W-:Y:S01]  /*2a20*/  IADD3 R10, P1, R2, R31.reuse, RZ ;  /* 0x0000001f020a7210 */ /* 0x080fe20007f3e0ff */
[----:B------:R-:W-:Y:S02]  /*2a30*/  IMAD.SHL.U32 R35, R3, 0x10, RZ ;  /* 0x0000001003237824 */ /* 0x000fe400078e00ff */
[----:B------:R0:W-:Y:S04]  /*2a40*/  STL [R1+0x1dc], R9 ;  /* 0x0001dc0901007387 */ /* 0x0001e80000100800 */
[----:B------:R1:W-:Y:S04]  /*2a50*/  STL [R1+0x1e4], R4 ;  /* 0x0001e40401007387 */ /* 0x0003e80000100800 */
[----:B------:R2:W-:Y:S01]  /*2a60*/  STL [R1+0x1f0], R10 ;  /* 0x0001f00a01007387 */ /* 0x0005e20000100800 */
[----:B0-----:R-:W-:-:S02]  /*2a70*/  IADD3 R9, P2, R5, R31, RZ ;  /* 0x0000001f05097210 */ /* 0x001fc40007f5e0ff */
[----:B-1----:R-:W-:-:S03]  /*2a80*/  IADD3 R4, P3, R6, R31, RZ ;  /* 0x0000001f06047210 */ /* 0x002fc60007f7e0ff */
[----:B------:R0:W-:Y:S01]  /*2a90*/  STL [R1+0x1f8], R9 ;  /* 0x0001f80901007387 */ /* 0x0001e20000100800 */
[----:B--2---:R-:W-:-:S03]  /*2aa0*/  IADD3 R10, P4, R0, R31, RZ ;  /* 0x0000001f000a7210 */ /* 0x004fc60007f9e0ff */
[----:B------:R1:W-:Y:S01]  /*2ab0*/  STL [R1+0x200], R4 ;  /* 0x0002000401007387 */ /* 0x0003e20000100800 */
[----:B------:R-:W-:Y:S01]  /*2ac0*/  IMAD R31, R3, 0xc, RZ ;  /* 0x0000000c031f7824 */ /* 0x000fe200078e02ff */
[----:B------:R-:W-:Y:S02]  /*2ad0*/  LEA.HI.X.SX32 R0, R0, R29, 0x1, P4 ;  /* 0x0000001d00007211 */ /* 0x000fe400020f0eff */
[----:B------:R-:W-:Y:S01]  /*2ae0*/  STL [R1+0x208], R10 ;  /* 0x0002080a01007387 */ /* 0x000fe20000100800 */
[----:B------:R-:W-:Y:S01]  /*2af0*/  IADD3 RZ, P4, R14, R7, RZ ;  /* 0x000000070eff7210 */ /* 0x000fe20007f9e0ff */
[----:B------:R-:W-:Y:S01]  /*2b00*/  IMAD.MOV.U32 R3, RZ, RZ, -0x800000 ;  /* 0xff800000ff037424 */ /* 0x000fe200078e00ff */
[-C--:B0-----:R-:W-:Y:S02]  /*2b10*/  LEA.HI.X.SX32 R9, R2, R29.reuse, 0x1, P1 ;  /* 0x0000001d02097211 */ /* 0x081fe400008f0eff */
[----:B------:R-:W-:Y:S01]  /*2b20*/  LEA.HI.X.SX32 R2, R6, R29, 0x1, P3 ;  /* 0x0000001d06027211 */ /* 0x000fe200018f0eff */
[----:B------:R-:W-:Y:S01]  /*2b30*/  IMAD.MOV.U32 R6, RZ, RZ, 0x3f800000 ;  /* 0x3f800000ff067424 */ /* 0x000fe200078e00ff */
[----:B------:R-:W-:Y:S01]  /*2b40*/  IADD3 RZ, P3, R12, R7, RZ ;  /* 0x000000070cff7210 */ /* 0x000fe20007f7e0ff */
[----:B------:R0:W-:Y:S01]  /*2b50*/  STL [R1+0x1ec], R9 ;  /* 0x0001ec0901007387 */ /* 0x0001e20000100800 */
[----:B------:R-:W-:-:S02]  /*2b60*/  LEA.HI.X.SX32 R14, R14, R8, 0x1, P4 ;  /* 0x000000080e0e7211 */ /* 0x000fc400020f0eff */
[-C--:B------:R-:W-:Y:S02]  /*2b70*/  IADD3 R15, P4, R26, R7.reuse, RZ ;  /* 0x000000071a0f7210 */ /* 0x080fe40007f9e0ff */
[-C--:B------:R-:W-:Y:S02]  /*2b80*/  LEA.HI.X.SX32 R12, R12, R8.reuse, 0x1, P3 ;  /* 0x000000080c0c7211 */ /* 0x080fe400018f0eff */
[-C--:B------:R-:W-:Y:S02]  /*2b90*/  IADD3 R13, P3, R24, R7.reuse, RZ ;  /* 0x00000007180d7210 */ /* 0x080fe40007f7e0ff */
[-C--:B------:R-:W-:Y:S02]  /*2ba0*/  LEA.HI.X.SX32 R26, R26, R8.reuse, 0x1, P4 ;  /* 0x000000081a1a7211 */ /* 0x080fe400020f0eff */
[----:B------:R-:W-:Y:S02]  /*2bb0*/  IADD3 R27, P4, R34, R7, RZ ;  /* 0x00000007221b7210 */ /* 0x000fe40007f9e0ff */
        /* <DEDUP_REMOVED lines=13> */
[----:B------:R-:W-:Y:S02]  /*2c90*/  IADD3 R172, P3, R171, R7, RZ ;  /* 0x00000007abac7210 */ /* 0x000fe40007f7e0ff */
[----:B-1----:R-:W-:Y:S01]  /*2ca0*/  LEA.HI.X.SX32 R4, R5, R29, 0x1, P2 ;  /* 0x0000001d05047211 */ /* 0x002fe200010f0eff */
[----:B------:R-:W-:Y:S01]  /*2cb0*/  IMAD.MOV.U32 R5, RZ, RZ, 0x3f800000 ;  /* 0x3f800000ff057424 */ /* 0x000fe200078e00ff */
[----:B------:R-:W-:Y:S02]  /*2cc0*/  LEA.HI.X.SX32 R173, R173, R8, 0x1, P4 ;  /* 0x00000008adad7211 */ /* 0x000fe400020f0eff */
[-C--:B0-----:R-:W-:Y:S01]  /*2cd0*/  IADD3 R9, P6, R18, R7.reuse, RZ ;  /* 0x0000000712097210 */ /* 0x081fe20007fde0ff */
[----:B------:R0:W-:Y:S01]  /*2ce0*/  STL [R1+0x1f4], R4 ;  /* 0x0001f40401007387 */ /* 0x0001e20000100800 */
[-C--:B------:R-:W-:Y:S02]  /*2cf0*/  IADD3 R10, P1, R20, R7.reuse, RZ ;  /* 0x00000007140a7210 */ /* 0x080fe40007f3e0ff */
[-C--:B------:R-:W-:Y:S01]  /*2d00*/  IADD3 R11, P2, R22, R7.reuse, RZ ;  /* 0x00000007160b7210 */ /* 0x080fe20007f5e0ff */
[----:B------:R1:W-:Y:S01]  /*2d10*/  STL [R1+0x1fc], R2 ;  /* 0x0001fc0201007387 */ /* 0x0003e20000100800 */
[----:B------:R-:W-:-:S02]  /*2d20*/  IADD3 R186, P4, R185, R7, RZ ;  /* 0x00000007b9ba7210 */ /* 0x000fc40007f9e0ff */
[-C--:B------:R-:W-:Y:S01]  /*2d30*/  LEA.HI.X.SX32 R171, R171, R8.reuse, 0x1, P3 ;  /* 0x00000008abab7211 */ /* 0x080fe200018f0eff */
[----:B------:R2:W-:Y:S01]  /*2d40*/  STL [R1+0x204], R0 ;  /* 0x0002040001007387 */ /* 0x0005e20000100800 */
[-C--:B------:R-:W-:Y:S01]  /*2d50*/  IADD3 R184, P3, R183, R7.reuse, RZ ;  /* 0x00000007b7b87210 */ /* 0x080fe20007f7e0ff */
[----:B0-----:R-:W-:Y:S01]  /*2d60*/  IMAD.MOV.U32 R4, RZ, RZ, -0x800000 ;  /* 0xff800000ff047424 */ /* 0x001fe200078e00ff */
[-C--:B------:R-:W-:Y:S02]  /*2d70*/  LEA.HI.X.SX32 R18, R18, R8.reuse, 0x1, P6 ;  /* 0x0000000812127211 */ /* 0x080fe400030f0eff */
[-C--:B------:R-:W-:Y:S01]  /*2d80*/  LEA.HI.X.SX32 R20, R20, R8.reuse, 0x1, P1 ;  /* 0x0000000814147211 */ /* 0x080fe200008f0eff */
[----:B-1----:R-:W-:Y:S01]  /*2d90*/  IMAD.MOV.U32 R2, RZ, RZ, -0x800000 ;  /* 0xff800000ff027424 */ /* 0x002fe200078e00ff */
[-C--:B------:R-:W-:Y:S02]  /*2da0*/  LEA.HI.X.SX32 R22, R22, R8.reuse, 0x1, P2 ;  /* 0x0000000816167211 */ /* 0x080fe400010f0eff */
[----:B------:R-:W-:Y:S01]  /*2db0*/  LEA.HI.X.SX32 R185, R185, R8, 0x1, P4 ;  /* 0x00000008b9b97211 */ /* 0x000fe200020f0eff */
[----:B--2---:R-:W-:Y:S01]  /*2dc0*/  IMAD.MOV.U32 R0, RZ, RZ, 0x3f800000 ;  /* 0x3f800000ff007424 */ /* 0x004fe200078e00ff */
[----:B------:R-:W-:-:S02]  /*2dd0*/  IADD3 R19, P6, R30, R7, RZ ;  /* 0x000000071e137210 */ /* 0x000fc40007fde0ff */
[-C--:B------:R-:W-:Y:S02]  /*2de0*/  IADD3 R21, P1, R31, R7.reuse, RZ ;  /* 0x000000071f157210 */ /* 0x080fe40007f3e0ff */
[-C--:B------:R-:W-:Y:S02]  /*2df0*/  IADD3 R23, P2, R32, R7.reuse, RZ ;  /* 0x0000000720177210 */ /* 0x080fe40007f5e0ff */
[-C--:B------:R-:W-:Y:S02]  /*2e00*/  IADD3 R198, P4, R197, R7.reuse, RZ ;  /* 0x00000007c5c67210 */ /* 0x080fe40007f9e0ff */
[-C--:B------:R-:W-:Y:S02]  /*2e10*/  LEA.HI.X.SX32 R183, R183, R8.reuse, 0x1, P3 ;  /* 0x00000008b7b77211 */ /* 0x080fe400018f0eff */
[----:B------:R-:W-:Y:S02]  /*2e20*/  IADD3 R196, P3, R195, R7, RZ ;  /* 0x00000007c3c47210 */ /* 0x000fe40007f7e0ff */
[----:B------:R-:W-:-:S02]  /*2e30*/  LEA.HI.X.SX32 R30, R30, R8, 0x1, P6 ;  /* 0x000000081e1e7211 */ /* 0x000fc400030f0eff */
[-C--:B------:R-:W-:Y:S02]  /*2e40*/  LEA.HI.X.SX32 R31, R31, R8.reuse, 0x1, P1 ;  /* 0x000000081f1f7211 */ /* 0x080fe400008f0eff */
[-C--:B------:R-:W-:Y:S02]  /*2e50*/  LEA.HI.X.SX32 R32, R32, R8.reuse, 0x1, P2 ;  /* 0x0000000820207211 */ /* 0x080fe400010f0eff */
[----:B------:R-:W-:Y:S02]  /*2e60*/  LEA.HI.X.SX32 R197, R197, R8, 0x1, P4 ;  /* 0x00000008c5c57211 */ /* 0x000fe400020f0eff */
[-C--:B------:R-:W-:Y:S02]  /*2e70*/  IADD3 R29, P5, R35, R7.reuse, RZ ;  /* 0x00000007231d7210 */ /* 0x080fe40007fbe0ff */
[-C--:B------:R-:W-:Y:S02]  /*2e80*/  IADD3 R142, P6, R36, R7.reuse, RZ ;  /* 0x00000007248e7210 */ /* 0x080fe40007fde0ff */
[----:B------:R-:W-:-:S02]  /*2e90*/  IADD3 R144, P1, R143, R7, RZ ;  /* 0x000000078f907210 */ /* 0x000fc40007f3e0ff */
[-C--:B------:R-:W-:Y:S02]  /*2ea0*/  IADD3 R146, P2, R145, R7.reuse, RZ ;  /* 0x0000000791927210 */ /* 0x080fe40007f5e0ff */
[-C--:B------:R-:W-:Y:S02]  /*2eb0*/  IADD3 R210, P4, R209, R7.reuse, RZ ;  /* 0x00000007d1d27210 */ /* 0x080fe40007f9e0ff */
[-C--:B------:R-:W-:Y:S02]  /*2ec0*/  LEA.HI.X.SX32 R195, R195, R8.reuse, 0x1, P3 ;  /* 0x00000008c3c37211 */ /* 0x080fe400018f0eff */
[----:B------:R-:W-:Y:S02]  /*2ed0*/  IADD3 R208, P3, R207, R7, RZ ;  /* 0x00000007cfd07210 */ /* 0x000fe40007f7e0ff */
[-C--:B------:R-:W-:Y:S02]  /*2ee0*/  LEA.HI.X.SX32 R35, R35, R8.reuse, 0x1, P5 ;  /* 0x0000000823237211 */ /* 0x080fe400028f0eff */
        /* <DEDUP_REMOVED lines=24> */
[-C--:B------:R-:W-:Y:S01]  /*3070*/  LEA.HI.X.SX32 R165, R165, R8.reuse, 0x1, P6 ;  /* 0x00000008a5a57211 */ /* 0x080fe200030f0eff */
[----:B------:R-:W-:Y:S01]  /*3080*/  STL [R1], R41 ;  /* 0x0000002901007387 */ /* 0x000fe20000100800 */
[----:B------:R-:W-:-:S02]  /*3090*/  LEA.HI.X.SX32 R167, R167, R8, 0x1, P1 ;  /* 0x00000008a7a77211 */ /* 0x000fc400008f0eff */
[-C--:B------:R-:W-:Y:S01]  /*30a0*/  LEA.HI.X.SX32 R169, R169, R8.reuse, 0x1, P2 ;  /* 0x00000008a9a97211 */ /* 0x080fe200010f0eff */
[----:B------:R0:W-:Y:S01]  /*30b0*/  STL [R1+0x8], R40 ;  /* 0x0000082801007387 */ /* 0x0001e20000100800 */
[----:B------:R-:W-:Y:S02]  /*30c0*/  LEA.HI.X.SX32 R38, R38, R8, 0x1, P4 ;  /* 0x0000000826267211 */ /* 0x000fe400020f0eff */
[-C--:B------:R-:W-:Y:S02]  /*30d0*/  IADD3 R176, P5, R175, R7.reuse, RZ ;  /* 0x00000007afb07210 */ /* 0x080fe40007fbe0ff */
[-C--:B------:R-:W-:Y:S01]  /*30e0*/  IADD3 R178, P6, R177, R7.reuse, RZ ;  /* 0x00000007b1b27210 */ /* 0x080fe20007fde0ff */
[----:B------:R1:W-:Y:S01]  /*30f0*/  STL [R1+0x4], R38 ;  /* 0x0000042601007387 */ /* 0x0003e20000100800 */
[-C--:B------:R-:W-:Y:S02]  /*3100*/  IADD3 R180, P1, R179, R7.reuse, RZ ;  /* 0x00000007b3b47210 */ /* 0x080fe40007f3e0ff */
[----:B------:R-:W-:-:S02]  /*3110*/  IADD3 R182, P2, R181, R7, RZ ;  /* 0x00000007b5b67210 */ /* 0x000fc40007f5e0ff */
[----:B0-----:R-:W-:Y:S02]  /*3120*/  CS2R R40, SRZ ;  /* 0x0000000000287805 */ /* 0x001fe4000001ff00 */
[-C--:B------:R-:W-:Y:S02]  /*3130*/  LEA.HI.X.SX32 R175, R175, R8.reuse, 0x1, P5 ;  /* 0x00000008afaf7211 */ /* 0x080fe400028f0eff */
[-C--:B------:R-:W-:Y:S02]  /*3140*/  LEA.HI.X.SX32 R177, R177, R8.reuse, 0x1, P6 ;  /* 0x00000008b1b17211 */ /* 0x080fe400030f0eff */
[-C--:B------:R-:W-:Y:S02]  /*3150*/  LEA.HI.X.SX32 R179, R179, R8.reuse, 0x1, P1 ;  /* 0x00000008b3b37211 */ /* 0x080fe400008f0eff */
[----:B------:R-:W-:Y:S02]  /*3160*/  LEA.HI.X.SX32 R181, R181, R8, 0x1, P2 ;  /* 0x00000008b5b57211 */ /* 0x000fe400010f0eff */
[----:B------:R-:W-:-:S02]  /*3170*/  IADD3 R188, P5, R187, R7, RZ ;  /* 0x00000007bbbc7210 */ /* 0x000fc40007fbe0ff */
[-C--:B------:R-:W-:Y:S02]  /*3180*/  IADD3 R190, P6, R189, R7.reuse, RZ ;  /* 0x00000007bdbe7210 */ /* 0x080fe40007fde0ff */
[-C--:B------:R-:W-:Y:S02]  /*3190*/  IADD3 R192, P1, R191, R7.reuse, RZ ;  /* 0x00000007bfc07210 */ /* 0x080fe40007f3e0ff */
[----:B------:R-:W-:Y:S02]  /*31a0*/  IADD3 R194, P2, R193, R7, RZ ;  /* 0x00000007c1c27210 */ /* 0x000fe40007f5e0ff */
[-C--:B------:R-:W-:Y:S02]  /*31b0*/  LEA.HI.X.SX32 R187, R187, R8.reuse, 0x1, P5 ;  /* 0x00000008bbbb7211 */ /* 0x080fe400028f0eff */
[-C--:B------:R-:W-:Y:S02]  /*31c0*/  LEA.HI.X.SX32 R189, R189, R8.reuse, 0x1, P6 ;  /* 0x00000008bdbd7211 */ /* 0x080fe400030f0eff */
[----:B------:R-:W-:-:S02]  /*31d0*/  LEA.HI.X.SX32 R191, R191, R8, 0x1, P1 ;  /* 0x00000008bfbf7211 */ /* 0x000fc400008f0eff */
[-C--:B------:R-:W-:Y:S02]  /*31e0*/  LEA.HI.X.SX32 R193, R193, R8.reuse, 0x1, P2 ;  /* 0x00000008c1c17211 */ /* 0x080fe400010f0eff */
[-C--:B------:R-:W-:Y:S02]  /*31f0*/  IADD3 R200, P5, R199, R7.reuse, RZ ;  /* 0x00000007c7c87210 */ /* 0x080fe40007fbe0ff */
[-C--:B------:R-:W-:Y:S02]  /*3200*/  IADD3 R202, P6, R201, R7.reuse, RZ ;  /* 0x00000007c9ca7210 */ /* 0x080fe40007fde0ff */
[-C--:B------:R-:W-:Y:S02]  /*3210*/  IADD3 R204, P1, R203, R7.reuse, RZ ;  /* 0x00000007cbcc7210 */ /* 0x080fe40007f3e0ff */
        /* <DEDUP_REMOVED lines=21> */
[----:B-1----:R-:W-:-:S07]  /*3370*/  LEA.HI.X.SX32 R252, R252, R8, 0x1, P3 ;  /* 0x00000008fcfc7211 */ /* 0x002fce00018f0eff */
.L_x_1:
[----:B------:R-:W2:Y:S04]  /*3380*/  LDL R138, [R1] ;  /* 0x00000000018a7983 */ /* 0x000ea80000100800 */
[----:B------:R-:W3:Y:S04]  /*3390*/  LDL R141, [R1+0x8] ;  /* 0x00000800018d7983 */ /* 0x000ee80000100800 */
[----:B------:R-:W4:Y:S01]  /*33a0*/  LDL R132, [R1+0x4] ;  /* 0x0000040001847983 */ /* 0x000f220000100800 */
[----:B------:R-:W-:Y:S02]  /*33b0*/  USHF.R.S32.HI UR8, URZ, 0x1f, UR4 ;  /* 0x0000001f3f087899 */ /* 0x000fe40008011404 */
[----:B------:R-:W-:Y:S01]  /*33c0*/  IADD3 R88, P1, R7, UR4, RZ ;  /* 0x0000000407587c10 */ /* 0x000fe2000ff3e0ff */
[----:B------:R-:W0:Y:S01]  /*33d0*/  LDC R87, c[0x0][0x254] ;  /* 0x00009500ff577b82 */ /* 0x000e220000000800 */
[----:B------:R-:W-:Y:S01]  /*33e0*/  IADD3 R74, P2, R9, UR4, RZ ;  /* 0x00000004094a7c10 */ /* 0x000fe2000ff5e0ff */
[----:B------:R-:W1:Y:S01]  /*33f0*/  S2R R250, SR_TID.X ;  /* 0x0000000000fa7919 */ /* 0x000e620000002100 */
[----:B------:R-:W-:-:S02]  /*3400*/  IADD3.X R89, R8, UR8, RZ, P1, !PT ;  /* 0x0000000808597c10 */ /* 0x000fc40008ffe4ff */
[----:B------:R-:W-:Y:S01]  /*3410*/  IADD3 R72, P1, R10, UR4, RZ ;  /* 0x000000040a487c10 */ /* 0x000fe2000ff3e0ff */
[----:B------:R-:W5:Y:S01]  /*3420*/  LDL R217, [R1+0x120] ;  /* 0x0001200001d97983 */ /* 0x000f620000100800 */
[----:B------:R-:W-:Y:S02]  /*3430*/  IADD3.X R75, R18, UR8, RZ, P2, !PT ;  /* 0x00000008124b7c10 */ /* 0x000fe400097fe4ff */
[----:B------:R-:W-:Y:S01]  /*3440*/  IADD3 R80, P2, R11, UR4, RZ ;  /* 0x000000040b507c10 */ /* 0x000fe2000ff5e0ff */
[----:B------:R-:W5:Y:S01]  /*3450*/  LDG.E.U8 R88, desc[UR12][R88.64] ;  /* 0x0000000c58587981 */ /* 0x000f62000c1e1100 */
[----:B------:R-:W-:Y:S02]  /*3460*/  IADD3.X R73, R20, UR8, RZ, P1, !PT ;  /* 0x0000000814497c10 */ /* 0x000fe40008ffe4ff */
[----:B------:R-:W-:Y:S01]  /*3470*/  IADD3 R78, P1, R13, UR4, RZ ;  /* 0x000000040d4e7c10 */ /* 0x000fe2000ff3e0ff */
[----:B------:R-:W5:Y:S01]  /*3480*/  LDG.E.U8 R74, desc[UR12][R74.64] ;  /* 0x0000000c4a4a7981 */ /* 0x000f62000c1e1100 */
[----:B------:R-:W-:-:S02]  /*3490*/  IADD3.X R81, R22, UR8, RZ, P2, !PT ;  /* 0x0000000816517c10 */ /* 0x000fc400097fe4ff */
[----:B------:R-:W-:Y:S01]  /*34a0*/  IADD3.X R79, R24, UR8, RZ, P1, !PT ;  /* 0x00000008184f7c10 */ /* 0x000fe20008ffe4ff */
[----:B------:R-:W5:Y:S01]  /*34b0*/  LDG.E.U8 R73, desc[UR12][R72.64] ;  /* 0x0000000c48497981 */ /* 0x000f62000c1e1100 */
[----:B------:R-:W-:Y:S01]  /*34c0*/  IADD3 R76, P2, R15, UR4, RZ ;  /* 0x000000040f4c7c10 */ /* 0x000fe2000ff5e0ff */
[----:B------:R-:W1:Y:S02]  /*34d0*/  S2UR UR9, SR_CgaCtaId ;  /* 0x00000000000979c3 */ /* 0x000e640000008800 */
[----:B------:R-:W5:Y:S01]  /*34e0*/  LDL R225, [R1+0x13c] ;  /* 0x00013c0001e17983 */ /* 0x000f620000100800 */
[----:B------:R-:W-:-:S03]  /*34f0*/  IADD3.X R77, R26, UR8, RZ, P2, !PT ;  /* 0x000000081a4d7c10 */ /* 0x000fc600097fe4ff */
[----:B------:R1:W5:Y:S04]  /*3500*/  LDG.E.U8 R75, desc[UR12][R78.64] ;  /* 0x0000000c4e4b7981 */ /* 0x000368000c1e1100 */
[----:B------:R1:W5:Y:S04]  /*3510*/  LDG.E.U8 R72, desc[UR12][R80.64] ;  /* 0x0000000c50487981 */ /* 0x000368000c1e1100 */
[----:B------:R-:W5:Y:S01]  /*3520*/  LDG.E.U8 R76, desc[UR12][R76.64] ;  /* 0x0000000c4c4c7981 */ /* 0x000f62000c1e1100 */
[----:B-1----:R-:W-:Y:S01]  /*3530*/  IADD3 R78, P2, R19, UR4, RZ ;  /* 0x00000004134e7c10 */ /* 0x002fe2000ff5e0ff */
[----:B------:R-:W1:Y:S02]  /*3540*/  S2UR UR10, SR_CgaCtaId ;  /* 0x00000000000a79c3 */ /* 0x000e640000008800 */
[----:B------:R-:W5:Y:S01]  /*3550*/  LDL R219, [R1+0x14c] ;  /* 0x00014c0001db7983 */ /* 0x000f620000100800 */
[----:B------:R-:W-:-:S03]  /*3560*/  IADD3 R80, P1, R17, UR4, RZ ;  /* 0x0000000411507c10 */ /* 0x000fc6000ff3e0ff */
[----:B------:R-:W5:Y:S01]  /*3570*/  LDL R223, [R1+0x160] ;  /* 0x0001600001df7983 */ /* 0x000f620000100800 */
[----:B------:R-:W-:Y:S02]  /*3580*/  IADD3.X R81, R28, UR8, RZ, P1, !PT ;  /* 0x000000081c517c10 */ /* 0x000fe40008ffe4ff */
[----:B------:R-:W-:Y:S01]  /*3590*/  IADD3 R82, P1, R21, UR4, RZ ;  /* 0x0000000415527c10 */ /* 0x000fe2000ff3e0ff */
[----:B------:R-:W5:Y:S01]  /*35a0*/  LDL R221, [R1+0x15c] ;  /* 0x00015c0001dd7983 */ /* 0x000f620000100800 */
[----:B------:R-:W-:Y:S02]  /*35b0*/  IADD3.X R79, R30, UR8, RZ, P2, !PT ;  /* 0x000000081e4f7c10 */ /* 0x000fe400097fe4ff */
[----:B------:R-:W-:Y:S01]  /*35c0*/  IADD3.X R83, R31, UR8, RZ, P1, !PT ;  /* 0x000000081f537c10 */ /* 0x000fe20008ffe4ff */
[----:B------:R0:W5:Y:S01]  /*35d0*/  LDG.E.U8 R77, desc[UR12][R80.64] ;  /* 0x0000000c504d7981 */ /* 0x000162000c1e1100 */
[----:B------:R-:W-:-:S03]  /*35e0*/  IADD3 R84, P2, R23, UR4, RZ ;  /* 0x0000000417547c10 */ /* 0x000fc6000ff5e0ff */
[----:B------:R-:W5:Y:S01]  /*35f0*/  LDG.E.U8 R78, desc[UR12][R78.64] ;  /* 0x0000000c4e4e7981 */ /* 0x000f62000c1e1100 */
[----:B------:R-:W-:-:S03]  /*3600*/  IADD3.X R85, R32, UR8, RZ, P2, !PT ;  /* 0x0000000820557c10 */ /* 0x000fc600097fe4ff */
[----:B------:R-:W5:Y:S01]  /*3610*/  LDL R231, [R1+0x180] ;  /* 0x0001800001e77983 */ /* 0x000f620000100800 */
[----:B0-----:R-:W-:-:S03]  /*3620*/  IADD3 R80, P1, R25, UR4, RZ ;  /* 0x0000000419507c10 */ /* 0x001fc6000ff3e0ff */
[----:B------:R-:W5:Y:S04]  /*3630*/  LDG.E.U8 R89, desc[UR12][R84.64] ;  /* 0x0000000c54597981 */ /* 0x000f68000c1e1100 */
[----:B------:R0:W5:Y:S01]  /*3640*/  LDG.E.U8 R79, desc[UR12][R82.64] ;  /* 0x0000000c524f7981 */ /* 0x000162000c1e1100 */
[----:B------:R-:W-:-:S03]  /*3650*/  IADD3.X R81, R33, UR8, RZ, P1, !PT ;  /* 0x0000000821517c10 */ /* 0x000fc60008ffe4ff */
[----:B------:R-:W5:Y:S04]  /*3660*/  LDL R227, [R1+0x188] ;  /* 0x0001880001e37983 */ /* 0x000f680000100800 */
[----:B------:R-:W5:Y:S01]  /*3670*/  LDL R229, [R1+0x190] ;  /* 0x0001900001e57983 */ /* 0x000f620000100800 */
[----:B0-----:R-:W-:Y:S02]  /*3680*/  IADD3 R82, P2, R27, UR4, RZ ;  /* 0x000000041b527c10 */ /* 0x001fe4000ff5e0ff */
[----:B------:R-:W-:Y:S01]  /*3690*/  IADD3 R84, P1, R29, UR4, RZ ;  /* 0x000000041d547c10 */ /* 0x000fe2000ff3e0ff */
[----:B------:R0:W5:Y:S01]  /*36a0*/  LDG.E.U8 R90, desc[UR12][R80.64] ;  /* 0x0000000c505a7981 */ /* 0x000162000c1e1100 */
[----:B------:R-:W-:Y:S02]  /*36b0*/  IADD3.X R83, R34, UR8, RZ, P2, !PT ;  /* 0x0000000822537c10 */ /* 0x000fe400097fe4ff */
[----:B------:R-:W-:Y:S01]  /*36c0*/  IADD3.X R85, R35, UR8, RZ, P1, !PT ;  /* 0x0000000823557c10 */ /* 0x000fe20008ffe4ff */
[----:B------:R-:W5:Y:S04]  /*36d0*/  LDL R232, [R1+0x1a8] ;  /* 0x0001a80001e87983 */ /* 0x000f680000100800 */
[----:B------:R1:W5:Y:S01]  /*36e0*/  LDG.E.U8 R91, desc[UR12][R82.64] ;  /* 0x0000000c525b7981 */ /* 0x000362000c1e1100 */
[----:B0-----:R-:W-:-:S03]  /*36f0*/  IADD3 R80, P2, R142, UR4, RZ ;  /* 0x000000048e507c10 */ /* 0x001fc6000ff5e0ff */
[----:B------:R0:W5:Y:S01]  /*3700*/  LDG.E.U8 R92, desc[UR12][R84.64] ;  /* 0x0000000c545c7981 */ /* 0x000162000c1e1100 */
[----:B------:R-:W-:-:S03]  /*3710*/  IADD3.X R81, R36, UR8, RZ, P2, !PT ;  /* 0x0000000824517c10 */ /* 0x000fc600097fe4ff */
[----:B------:R-:W5:Y:S01]  /*3720*/  LDL R241, [R1+0x1c0] ;  /* 0x0001c00001f17983 */ /* 0x000f620000100800 */
[----:B-1----:R-:W-:-:S03]  /*3730*/  IADD3 R82, P1, R144, UR4, RZ ;  /* 0x0000000490527c10 */ /* 0x002fc6000ff3e0ff */
[----:B------:R1:W5:Y:S01]  /*3740*/  LDG.E.U8 R93, desc[UR12][R80.64] ;  /* 0x0000000c505d7981 */ /* 0x000362000c1e1100 */
[----:B------:R-:W-:Y:S02]  /*3750*/  IADD3.X R83, R143, UR8, RZ, P1, !PT ;  /* 0x000000088f537c10 */ /* 0x000fe40008ffe4ff */
[----:B0-----:R-:W-:Y:S01]  /*3760*/  IADD3 R84, P2, R146, UR4, RZ ;  /* 0x0000000492547c10 */ /* 0x001fe2000ff5e0ff */
[----:B------:R-:W5:Y:S03]  /*3770*/  LDL R233, [R1+0x1bc] ;  /* 0x0001bc0001e97983 */ /* 0x000f660000100800 */
[----:B------:R-:W-:Y:S01]  /*3780*/  IADD3.X R85, R145, UR8, RZ, P2, !PT ;  /* 0x0000000891557c10 */ /* 0x000fe200097fe4ff */
[----:B------:R0:W5:Y:S01]  /*3790*/  LDG.E.U8 R94, desc[UR12][R82.64] ;  /* 0x0000000c525e7981 */ /* 0x000162000c1e1100 */
[----:B-1----:R-:W-:-:S03]  /*37a0*/  IADD3 R80, P1, R148, UR4, RZ ;  /* 0x0000000494507c10 */ /* 0x002fc6000ff3e0ff */
[----:B------:R1:W5:Y:S01]  /*37b0*/  LDG.E.U8 R95, desc[UR12][R84.64] ;  /* 0x0000000c545f7981 */ /* 0x000362000c1e1100 */
[----:B------:R-:W-:-:S03]  /*37c0*/  IADD3.X R81, R147, UR8, RZ, P1, !PT ;  /* 0x0000000893517c10 */ /* 0x000fc60008ffe4ff */
[----:B------:R-:W5:Y:S01]  /*37d0*/  LDL R239, [R1+0x1c8] ;  /* 0x0001c80001ef7983 */ /* 0x000f620000100800 */
[----:B0-----:R-:W-:-:S03]  /*37e0*/  IADD3 R82, P2, R150, UR4, RZ ;  /* 0x0000000496527c10 */ /* 0x001fc6000ff5e0ff */
[----:B------:R0:W5:Y:S01]  /*37f0*/  LDG.E.U8 R96, desc[UR12][R80.64] ;  /* 0x0000000c50607981 */ /* 0x000162000c1e1100 */
[----:B------:R-:W-:Y:S02]  /*3800*/  IADD3.X R83, R149, UR8, RZ, P2, !PT ;  /* 0x0000000895537c10 */ /* 0x000fe400097fe4ff */
[----:B-1----:R-:W-:Y:S01]  /*3810*/  IADD3 R84, P1, R152, UR4, RZ ;  /* 0x0000000498547c10 */ /* 0x002fe2000ff3e0ff */
[----:B------:R-:W5:Y:S03]  /*3820*/  LDL R235, [R1+0x1c4] ;  /* 0x0001c40001eb7983 */ /* 0x000f660000100800 */
[----:B------:R-:W-:Y:S01]  /*3830*/  IADD3.X R85, R151, UR8, RZ, P1, !PT ;  /* 0x0000000897557c10 */ /* 0x000fe20008ffe4ff */
        /* <DEDUP_REMOVED lines=30> */
[----:B0-----:R-:W-:-:S03]  /*3a20*/  IADD3 R84, P2, R170, UR4, RZ ;  /* 0x00000004aa547c10 */ /* 0x001fc6000ff5e0ff */
[----:B------:R0:W5:Y:S01]  /*3a30*/  LDG.E.U8 R106, desc[UR12][R82.64] ;  /* 0x0000000c526a7981 */ /* 0x000162000c1e1100 */
[----:B------:R-:W-:Y:S02]  /*3a40*/  IADD3.X R85, R169, UR8, RZ, P2, !PT ;  /* 0x00000008a9557c10 */ /* 0x000fe400097fe4ff */
        /* <DEDUP_REMOVED lines=51> */
[----:B0-----:R-:W-:Y:S01]  /*3d80*/  IADD3 R84, P2, R226, UR4, RZ ;  /* 0x00000004e2547c10 */ /* 0x001fe2000ff5e0ff */
[----:B------:R-:W-:Y:S02]  /*3d90*/  IMAD.SHL.U32 R86, R87, 0x2, RZ ;  /* 0x0000000257567824 */ /* 0x000fe400078e00ff */
[----:B------:R0:W5:Y:S01]  /*3da0*/  LDG.E.U8 R124, desc[UR12][R82.64] ;  /* 0x0000000c527c7981 */ /* 0x000162000c1e1100 */
[----:B------:R-:W-:Y:S02]  /*3db0*/  IADD3.X R85, R224, UR8, RZ, P2, !PT ;  /* 0x00000008e0557c10 */ /* 0x000fe400097fe4ff */
[----:B-1----:R-:W-:Y:S01]  /*3dc0*/  IADD3 R80, P1, R230, UR4, RZ ;  /* 0x00000004e6507c10 */ /* 0x002fe2000ff3e0ff */
[----:B------:R-:W-:-:S02]  /*3dd0*/  IMAD.IADD R86, R86, 0x1, R7 ;  /* 0x0000000156567824 */ /* 0x000fc400078e0207 */
[----:B------:R1:W5:Y:S01]  /*3de0*/  LDG.E.U8 R125, desc[UR12][R84.64] ;  /* 0x0000000c547d7981 */ /* 0x000362000c1e1100 */
[----:B------:R-:W-:Y:S02]  /*3df0*/  IADD3.X R81, R228, UR8, RZ, P1, !PT ;  /* 0x00000008e4517c10 */ /* 0x000fe40008ffe4ff */
[----:B0-----:R-:W-:-:S03]  /*3e00*/  IADD3 R82, P2, R7, R87, RZ ;  /* 0x0000005707527210 */ /* 0x001fc60007f5e0ff */
[----:B------:R0:W5:Y:S01]  /*3e10*/  LDG.E.U8 R126, desc[UR12][R80.64] ;  /* 0x0000000c507e7981 */ /* 0x000162000c1e1100 */
[----:B------:R-:W-:Y:S02]  /*3e20*/  IADD3 R82, P1, R82, UR4, RZ ;  /* 0x0000000452527c10 */ /* 0x000fe4000ff3e0ff */
[----:B------:R-:W-:-:S04]  /*3e30*/  LEA.HI.X.SX32 R38, R87, R8, 0x1, P2 ;  /* 0x0000000857267211 */ /* 0x000fc800010f0eff */
[----:B------:R-:W-:Y:S01]  /*3e40*/  IADD3.X R83, R38, UR8, RZ, P1, !PT ;  /* 0x0000000826537c10 */ /* 0x000fe20008ffe4ff */
[----:B------:R-:W-:Y:S01]  /*3e50*/  IMAD R38, R87, 0x3, RZ ;  /* 0x0000000357267824 */ /* 0x000fe200078e02ff */
[----:B-1----:R-:W-:Y:S02]  /*3e60*/  IADD3 R84, P1, R86, UR4, RZ ;  /* 0x0000000456547c10 */ /* 0x002fe4000ff3e0ff */
[----:B0-----:R-:W-:Y:S01]  /*3e70*/  IADD3 R80, P2, R236, UR4, RZ ;  /* 0x00000004ec507c10 */ /* 0x001fe2000ff5e0ff */
[----:B------:R-:W-:Y:S01]  /*3e80*/  IMAD.IADD R38, R38, 0x1, R7 ;  /* 0x0000000126267824 */ /* 0x000fe200078e0207 */
[----:B------:R-:W-:Y:S01]  /*3e90*/  IADD3.X R85, R12, UR8, RZ, P1, !PT ;  /* 0x000000080c557c10 */ /* 0x000fe20008ffe4ff */
[----:B------:R0:W5:Y:S01]  /*3ea0*/  LDG.E.U8 R127, desc[UR12][R82.64] ;  /* 0x0000000c527f7981 */ /* 0x000162000c1e1100 */
[----:B------:R-:W-:-:S03]  /*3eb0*/  IADD3.X R81, R234, UR8, RZ, P2, !PT ;  /* 0x00000008ea517c10 */ /* 0x000fc600097fe4ff */
[----:B------:R1:W5:Y:S04]  /*3ec0*/  LDG.E.U8 R128, desc[UR12][R84.64] ;  /* 0x0000000c54807981 */ /* 0x000368000c1e1100 */
[----:B------:R2:W5:Y:S01]  /*3ed0*/  LDG.E.U8 R129, desc[UR12][R80.64] ;  /* 0x0000000c50817981 */ /* 0x000562000c1e1100 */
[----:B0-----:R-:W-:Y:S02]  /*3ee0*/  IADD3 R82, P2, R210, UR4, RZ ;  /* 0x00000004d2527c10 */ /* 0x001fe4000ff5e0ff */
[----:B-1----:R-:W-:Y:S01]  /*3ef0*/  IADD3 R84, P1, R38, UR4, RZ ;  /* 0x0000000426547c10 */ /* 0x002fe2000ff3e0ff */
[----:B------:R-:W-:Y:S01]  /*3f00*/  IMAD.SHL.U32 R38, R87, 0x4, RZ ;  /* 0x0000000457267824 */ /* 0x000fe200078e00ff */
[----:B------:R-:W-:Y:S02]  /*3f10*/  IADD3.X R83, R209, UR8, RZ, P2, !PT ;  /* 0x00000008d1537c10 */ /* 0x000fe400097fe4ff */
[----:B------:R-:W-:Y:S01]  /*3f20*/  IADD3.X R85, R14, UR8, RZ, P1, !PT ;  /* 0x000000080e557c10 */ /* 0x000fe20008ffe4ff */
[----:B------:R-:W-:Y:S01]  /*3f30*/  IMAD.IADD R38, R38, 0x1, R7 ;  /* 0x0000000126267824 */ /* 0x000fe200078e0207 */
[----:B--2---:R-:W-:Y:S01]  /*3f40*/  IADD3 R80, P1, R240, UR4, RZ ;  /* 0x00000004f0507c10 */ /* 0x004fe2000ff3e0ff */
[----:B------:R0:W2:Y:S03]  /*3f50*/  LDG.E.U8 R131, desc[UR12][R82.64] ;  /* 0x0000000c52837981 */ /* 0x0000a6000c1e1100 */
[----:B------:R-:W-:Y:S01]  /*3f60*/  IADD3.X R81, R238, UR8, RZ, P1, !PT ;  /* 0x00000008ee517c10 */ /* 0x000fe20008ffe4ff */
[----:B------:R1:W2:Y:S04]  /*3f70*/  LDG.E.U8 R130, desc[UR12][R84.64] ;  /* 0x0000000c54827981 */ /* 0x0002a8000c1e1100 */
[----:B------:R3:W2:Y:S01]  /*3f80*/  LDG.E.U8 R133, desc[UR12][R80.64] ;  /* 0x0000000c50857981 */ /* 0x0006a2000c1e1100 */
[----:B0-----:R-:W-:-:S02]  /*3f90*/  IADD3 R82, P2, R212, UR4, RZ ;  /* 0x00000004d4527c10 */ /* 0x001fc4000ff5e0ff */
[----:B-1----:R-:W-:Y:S02]  /*3fa0*/  IADD3 R84, P1, R38, UR4, RZ ;  /* 0x0000000426547c10 */ /* 0x002fe4000ff3e0ff */
[----:B------:R-:W-:Y:S02]  /*3fb0*/  IADD3.X R83, R211, UR8, RZ, P2, !PT ;  /* 0x00000008d3537c10 */ /* 0x000fe400097fe4ff */
[----:B------:R-:W-:Y:S02]  /*3fc0*/  IADD3.X R85, R16, UR8, RZ, P1, !PT ;  /* 0x0000000810557c10 */ /* 0x000fe40008ffe4ff */
[----:B---3--:R-:W-:Y:S01]  /*3fd0*/  IADD3 R80, P3, R244, UR4, RZ ;  /* 0x00000004f4507c10 */ /* 0x008fe2000ff7e0ff */
[----:B------:R0:W3:Y:S03]  /*3fe0*/  LDG.E.U8 R135, desc[UR12][R82.64] ;  /* 0x0000000c52877981 */ /* 0x0000e6000c1e1100 */
[----:B------:R-:W-:Y:S01]  /*3ff0*/  IADD3.X R81, R242, UR8, RZ, P3, !PT ;  /* 0x00000008f2517c10 */ /* 0x000fe20009ffe4ff */
[----:B------:R1:W3:Y:S04]  /*4000*/  LDG.E.U8 R134, desc[UR12][R84.64] ;  /* 0x0000000c54867981 */ /* 0x0002e8000c1e1100 */
[----:B------:R4:W3:Y:S01]  /*4010*/  LDG.E.U8 R136, desc[UR12][R80.64] ;  /* 0x0000000c50887981 */ /* 0x0008e2000c1e1100 */
[----:B0-----:R-:W-:-:S02]  /*4020*/  IADD3 R82, P2, R251, UR4, RZ ;  /* 0x00000004fb527c10 */ /* 0x001fc4000ff5e0ff */
[----:B-1----:R-:W-:Y:S02]  /*4030*/  IADD3 R84, P1, R214, UR4, RZ ;  /* 0x00000004d6547c10 */ /* 0x002fe4000ff3e0ff */
[----:B------:R-:W-:Y:S02]  /*4040*/  IADD3.X R83, R246, UR8, RZ, P2, !PT ;  /* 0x00000008f6537c10 */ /* 0x000fe400097fe4ff */
[----:B------:R-:W-:Y:S02]  /*4050*/  IADD3.X R85, R213, UR8, RZ, P1, !PT ;  /* 0x00000008d5557c10 */ /* 0x000fe40008ffe4ff */
[----:B----4-:R-:W-:Y:S02]  /*4060*/  IADD3 R80, P1, R218, UR4, RZ ;  /* 0x00000004da507c10 */ /* 0x010fe4000ff3e0ff */
[----:B------:R-:W-:Y:S01]  /*4070*/  IADD3 R86, P2, R138, UR4, RZ ;  /* 0x000000048a567c10 */ /* 0x000fe2000ff5e0ff */
[----:B------:R0:W4:Y:S01]  /*4080*/  LDG.E.U8 R137, desc[UR12][R84.64] ;  /* 0x0000000c54897981 */ /* 0x000122000c1e1100 */
[----:B------:R-:W-:-:S02]  /*4090*/  IADD3.X R81, R216, UR8, RZ, P1, !PT ;  /* 0x00000008d8517c10 */ /* 0x000fc40008ffe4ff */
[----:B------:R-:W-:Y:S01]  /*40a0*/  IADD3.X R87, R252, UR8, RZ, P2, !PT ;  /* 0x00000008fc577c10 */ /* 0x000fe200097fe4ff */
[----:B------:R1:W4:Y:S04]  /*40b0*/  LDG.E.U8 R138, desc[UR12][R82.64] ;  /* 0x0000000c528a7981 */ /* 0x000328000c1e1100 */
[----:B------:R1:W4:Y:S01]  /*40c0*/  LDG.E.U8 R139, desc[UR12][R80.64] ;  /* 0x0000000c508b7981 */ /* 0x000322000c1e1100 */
[----:B0-----:R-:W-:-:S03]  /*40d0*/  IADD3 R84, P1, R186, UR4, RZ ;  /* 0x00000004ba547c10 */ /* 0x001fc6000ff3e0ff */
[----:B------:R0:W4:Y:S01]  /*40e0*/  LDG.E.U8 R140, desc[UR12][R86.64] ;  /* 0x0000000c568c7981 */ /* 0x000122000c1e1100 */
[----:B------:R-:W-:Y:S02]  /*40f0*/  IADD3.X R85, R185, UR8, RZ, P1, !PT ;  /* 0x00000008b9557c10 */ /* 0x000fe40008ffe4ff */
[----:B-1----:R-:W-:Y:S02]  /*4100*/  IADD3 R82, P2, R202, UR4, RZ ;  /* 0x00000004ca527c10 */ /* 0x002fe4000ff5e0ff */
[----:B------:R-:W-:Y:S01]  /*4110*/  IADD3 R80, P3, R222, UR4, RZ ;  /* 0x00000004de507c10 */ /* 0x000fe2000ff7e0ff */
[----:B------:R-:W4:Y:S01]  /*4120*/  LDG.E.U8 R84, desc[UR12][R84.64] ;  /* 0x0000000c54547981 */ /* 0x000f22000c1e1100 */
[----:B0-----:R-:W-:Y:S02]  /*4130*/  IADD3 R86, P1, R141, UR4, RZ ;  /* 0x000000048d567c10 */ /* 0x001fe4000ff3e0ff */
[----:B------:R-:W-:Y:S02]  /*4140*/  IADD3.X R83, R201, UR8, RZ, P2, !PT ;  /* 0x00000008c9537c10 */ /* 0x000fe400097fe4ff */
[----:B------:R-:W-:-:S02]  /*4150*/  IADD3.X R81, R220, UR8, RZ, P3, !PT ;  /* 0x00000008dc517c10 */ /* 0x000fc40009ffe4ff */
[----:B------:R-:W-:Y:S01]  /*4160*/  IADD3.X R87, R132, UR8, RZ, P1, !PT ;  /* 0x0000000884577c10 */ /* 0x000fe20008ffe4ff */
[----:B------:R0:W4:Y:S04]  /*4170*/  LDG.E.U8 R82, desc[UR12][R82.64] ;  /* 0x0000000c52527981 */ /* 0x000128000c1e1100 */
[----:B------:R1:W4:Y:S04]  /*4180*/  LDG.E.U8 R80, desc[UR12][R80.64] ;  /* 0x0000000c50507981 */ /* 0x000328000c1e1100 */
[----:B------:R-:W4:Y:S01]  /*4190*/  LDG.E.U8 R86, desc[UR12][R86.64] ;  /* 0x0000000c56567981 */ /* 0x000f22000c1e1100 */
[----:B------:R-:W5:Y:S01]  /*41a0*/  S2R R132, SR_TID.X ;  /* 0x0000000000847919 */ /* 0x000f620000002100 */
[C---:B------:R-:W-:Y:S01]  /*41b0*/  IMAD.SHL.U32 R141, R250.reuse, 0x80, RZ ;  /* 0x00000080fa8d7824 */ /* 0x040fe200078e00ff */
[--C-:B------:R-:W-:Y:S01]  /*41c0*/  SHF.R.S32.HI R38, RZ, 0x3, R250.reuse ;  /* 0x00000003ff267819 */ /* 0x100fe200000114fa */
[----:B0-----:R-:W-:Y:S01]  /*41d0*/  IMAD.SHL.U32 R83, R250, 0x40, RZ ;  /* 0x00000040fa537824 */ /* 0x001fe200078e00ff */
[----:B-1----:R-:W-:-:S02]  /*41e0*/  SHF.R.S32.HI R81, RZ, 0x1, R250 ;  /* 0x00000001ff517819 */ /* 0x002fc400000114fa */
[----:B------:R-:W-:Y:S02]  /*41f0*/  LOP3.LUT R141, R141, 0x200, RZ, 0xc0, !PT ;  /* 0x000002008d8d7812 */ /* 0x000fe400078ec0ff */
[----:B------:R-:W-:Y:S02]  /*4200*/  SGXT R38, R38, 0x1 ;  /* 0x000000012626781a */ /* 0x000fe40000000200 */
[----:B------:R-:W-:Y:S02]  /*4210*/  LOP3.LUT R141, R141, 0x40, R83, 0xf8, !PT ;  /* 0x000000408d8d7812 */ /* 0x000fe400078ef853 */
[----:B------:R-:W-:Y:S02]  /*4220*/  SGXT R81, R81, 0x1 ;  /* 0x000000015151781a */ /* 0x000fe40000000200 */
[----:B------:R-:W-:Y:S01]  /*4230*/  LOP3.LUT R38, R38, 0x90, RZ, 0xc0, !PT ;  /* 0x0000009026267812 */ /* 0x000fe200078ec0ff */
[----:B------:R-:W-:Y:S01]  /*4240*/  UMOV UR8, 0x400 ;  /* 0x0000040000087882 */ /* 0x000fe20000000000 */
[----:B------:R-:W-:Y:S01]  /*4250*/  LOP3.LUT R141, R141, 0x120, R81, 0xf8, !PT ;  /* 0x000001208d8d7812 */ /* 0x000fe200078ef851 */
[----:B------:R-:W-:Y:S01]  /*4260*/  ULEA UR8, UR9, UR8, 0x18 ;  /* 0x0000000809087291 */ /* 0x000fe2000f8ec03f */
[----:B------:R-:W-:-:S04]  /*4270*/  LOP3.LUT R38, R38, 0x10, R250, 0x78, !PT ;  /* 0x0000001026267812 */ /* 0x000fc800078e78fa */
[----:B------:R-:W-:Y:S02]  /*4280*/  LOP3.LUT R141, R141, R38, RZ, 0xfc, !PT ;  /* 0x000000268d8d7212 */ /* 0x000fe400078efcff */
[----:B-----5:R-:W-:Y:S01]  /*4290*/  LOP3.LUT R38, R132, 0x7f, RZ, 0xc0, !PT ;  /* 0x0000007f84267812 */ /* 0x020fe200078ec0ff */
[----:B------:R-:W-:Y:S06]  /*42a0*/  BAR.SYNC.DEFER_BLOCKING 0x0 ;  /* 0x0000000000007b1d */ /* 0x000fec0000010000 */
[----:B------:R0:W-:Y:S04]  /*42b0*/  STS.U8 [R38+UR8+0x2400], R75 ;  /* 0x0024004b26007988 */ /* 0x0001e80008000008 */
[----:B------:R-:W-:Y:S01]  /*42c0*/  STS.U8 [R38+UR8+0x2000], R88 ;  /* 0x0020005826007988 */ /* 0x000fe20008000008 */
[----:B0-----:R-:W-:-:S03]  /*42d0*/  LOP3.LUT R75, R38, 0x10, RZ, 0x3c, !PT ;  /* 0x00000010264b7812 */ /* 0x001fc600078e3cff */
[----:B------:R-:W-:Y:S04]  /*42e0*/  STS.U8 [R38+UR8+0x2800], R92 ;  /* 0x0028005c26007988 */ /* 0x000fe80008000008 */
[----:B------:R-:W-:Y:S04]  /*42f0*/  STS.U8 [R38+UR8+0x2c00], R100 ;  /* 0x002c006426007988 */ /* 0x000fe80008000008 */
[----:B------:R-:W-:Y:S01]  /*4300*/  STS.U8 [R38+UR8+0x3000], R108 ;  /* 0x0030006c26007988 */ /* 0x000fe20008000008 */
[C---:B------:R-:W-:Y:S01]  /*4310*/  LOP3.LUT R249, R250.reuse, 0x7, RZ, 0xc0, !PT ;  /* 0x00000007faf97812 */ /* 0x040fe200078ec0ff */
[----:B------:R-:W-:-:S02]  /*4320*/  IMAD.SHL.U32 R215, R250, 0x2, RZ ;  /* 0x00000002fad77824 */ /* 0x000fc400078e00ff */
[----:B------:R-:W-:Y:S02]  /*4330*/  STS.U8 [R38+UR8+0x3400], R115 ;  /* 0x0034007326007988 */ /* 0x000fe40008000008 */
[C---:B------:R-:W-:Y:S01]  /*4340*/  IMAD.SHL.U32 R132, R249.reuse, 0x10, RZ ;  /* 0x00000010f9847824 */ /* 0x040fe200078e00ff */
[----:B------:R-:W-:Y:S01]  /*4350*/  LOP3.LUT R85, R250, 0x60, RZ, 0xc0, !PT ;  /* 0x00000060fa557812 */ /* 0x000fe200078ec0ff */
[----:B------:R-:W-:Y:S02]  /*4360*/  UMOV UR9, 0x400 ;  /* 0x0000040000097882 */ /* 0x000fe40000000000 */
[----:B------:R-:W-:Y:S01]  /*4370*/  ULEA UR9, UR10, UR9, 0x18 ;  /* 0x000000090a097291 */ /* 0x000fe2000f8ec03f */
[----:B------:R-:W-:Y:S01]  /*4380*/  LOP3.LUT R132, R132, 0x30, R215, 0x78, !PT ;  /* 0x0000003084847812 */ /* 0x000fe200078e78d7 */
[----:B------:R-:W-:Y:S01]  /*4390*/  IMAD R81, R249, 0x4, R85 ;  /* 0x00000004f9517824 */ /* 0x000fe200078e0255 */
[----:B------:R-:W-:Y:S04]  /*43a0*/  STS.U8 [R38+UR8+0x3800], R122 ;  /* 0x0038007a26007988 */ /* 0x000fe80008000008 */
[----:B------:R-:W-:Y:S04]  /*43b0*/  STS.U8 [R38+UR8+0x3c00], R125 ;  /* 0x003c007d26007988 */ /* 0x000fe80008000008 */
[----:B------:R0:W-:Y:S04]  /*43c0*/  STS.U8 [R75+UR8+0x2480], R76 ;  /* 0x0024804c4b007988 */ /* 0x0001e80008000008 */
[----:B------:R-:W-:Y:S04]  /*43d0*/  STS.U8 [R75+UR8+0x2880], R93 ;  /* 0x0028805d4b007988 */ /* 0x000fe80008000008 */
[----:B------:R-:W-:Y:S01]  /*43e0*/  STS.U8 [R75+UR8+0x2c80], R101 ;  /* 0x002c80654b007988 */ /* 0x000fe20008000008 */
[----:B0-----:R-:W-:-:S03]  /*43f0*/  LOP3.LUT R76, R38, 0x20, RZ, 0x3c, !PT ;  /* 0x00000020264c7812 */ /* 0x001fc600078e3cff */
[----:B------:R-:W-:Y:S04]  /*4400*/  STS.U8 [R75+UR8+0x3080], R109 ;  /* 0x0030806d4b007988 */ /* 0x000fe80008000008 */
[----:B------:R-:W-:Y:S04]  /*4410*/  STS.U8 [R75+UR8+0x3480], R116 ;  /* 0x003480744b007988 */ /* 0x000fe80008000008 */
[----:B------:R-:W-:Y:S04]  /*4420*/  STS.U8 [R75+UR8+0x2080], R127 ;  /* 0x0020807f4b007988 */ /* 0x000fe80008000008 */
[----:B------:R-:W-:Y:S04]  /*4430*/  STS.U8 [R75+UR8+0x3880], R123 ;  /* 0x0038807b4b007988 */ /* 0x000fe80008000008 */
[----:B------:R0:W-:Y:S04]  /*4440*/  STS.U8 [R75+UR8+0x3c80], R126 ;  /* 0x003c807e4b007988 */ /* 0x0001e80008000008 */
[----:B------:R-:W-:Y:S01]  /*4450*/  STS.U8 [R76+UR8+0x2100], R128 ;  /* 0x002100804c007988 */ /* 0x000fe20008000008 */
[----:B0-----:R-:W-:-:S03]  /*4460*/  LOP3.LUT R75, R38, 0x30, RZ, 0x3c, !PT ;  /* 0x00000030264b7812 */ /* 0x001fc600078e3cff */
[----:B------:R-:W-:Y:S04]  /*4470*/  STS.U8 [R76+UR8+0x2500], R77 ;  /* 0x0025004d4c007988 */ /* 0x000fe80008000008 */
[----:B------:R-:W-:Y:S04]  /*4480*/  STS.U8 [R76+UR8+0x2900], R94 ;  /* 0x0029005e4c007988 */ /* 0x000fe80008000008 */
[----:B------:R-:W-:Y:S04]  /*4490*/  STS.U8 [R76+UR8+0x2d00], R102 ;  /* 0x002d00664c007988 */ /* 0x000fe80008000008 */
[----:B------:R-:W-:Y:S04]  /*44a0*/  STS.U8 [R76+UR8+0x3100], R110 ;  /* 0x0031006e4c007988 */ /* 0x000fe80008000008 */
[----:B------:R-:W-:Y:S04]  /*44b0*/  STS.U8 [R76+UR8+0x3500], R117 ;  /* 0x003500754c007988 */ /* 0x000fe80008000008 */
[----:B------:R-:W-:Y:S04]  /*44c0*/  STS.U8 [R76+UR8+0x3900], R124 ;  /* 0x0039007c4c007988 */ /* 0x000fe80008000008 */
[----:B------:R0:W-:Y:S04]  /*44d0*/  STS.U8 [R76+UR8+0x3d00], R129 ;  /* 0x003d00814c007988 */ /* 0x0001e80008000008 */
[----:B--2---:R-:W-:Y:S04]  /*44e0*/  STS.U8 [R75+UR8+0x2180], R130 ;  /* 0x002180824b007988 */ /* 0x004fe80008000008 */
[----:B------:R-:W-:Y:S01]  /*44f0*/  STS.U8 [R75+UR8+0x2580], R78 ;  /* 0x0025804e4b007988 */ /* 0x000fe20008000008 */
[----:B0-----:R-:W-:-:S03]  /*4500*/  LOP3.LUT R76, R38, 0x40, RZ, 0x3c, !PT ;  /* 0x00000040264c7812 */ /* 0x001fc600078e3cff */
[----:B------:R-:W-:Y:S04]  /*4510*/  STS.U8 [R75+UR8+0x2980], R95 ;  /* 0x0029805f4b007988 */ /* 0x000fe80008000008 */
[----:B------:R-:W-:Y:S04]  /*4520*/  STS.U8 [R75+UR8+0x2d80], R103 ;  /* 0x002d80674b007988 */ /* 0x000fe80008000008 */
[----:B------:R-:W-:Y:S04]  /*4530*/  STS.U8 [R75+UR8+0x3180], R111 ;  /* 0x0031806f4b007988 */ /* 0x000fe80008000008 */
[----:B------:R-:W-:Y:S04]  /*4540*/  STS.U8 [R75+UR8+0x3580], R118 ;  /* 0x003580764b007988 */ /* 0x000fe80008000008 */
[----:B------:R-:W-:Y:S04]  /*4550*/  STS.U8 [R75+UR8+0x3980], R131 ;  /* 0x003980834b007988 */ /* 0x000fe80008000008 */
[----:B------:R0:W-:Y:S01]  /*4560*/  STS.U8 [R75+UR8+0x3d80], R133 ;  /* 0x003d80854b007988 */ /* 0x0001e20008000008 */
[----:B------:R-:W-:-:S03]  /*4570*/  LOP3.LUT R77, R38, 0x70, RZ, 0x3c, !PT ;  /* 0x00000070264d7812 */ /* 0x000fc600078e3cff */
[----:B---3--:R-:W-:Y:S01]  /*4580*/  STS.U8 [R76+UR8+0x2200], R134 ;  /* 0x002200864c007988 */ /* 0x008fe20008000008 */
[----:B0-----:R-:W-:-:S03]  /*4590*/  LOP3.LUT R75, R38, 0x50, RZ, 0x3c, !PT ;  /* 0x00000050264b7812 */ /* 0x001fc600078e3cff */
[----:B------:R-:W-:Y:S04]  /*45a0*/  STS.U8 [R76+UR8+0x2600], R79 ;  /* 0x0026004f4c007988 */ /* 0x000fe80008000008 */
[----:B------:R-:W-:Y:S04]  /*45b0*/  STS.U8 [R76+UR8+0x2a00], R96 ;  /* 0x002a00604c007988 */ /* 0x000fe80008000008 */
[----:B------:R-:W-:Y:S04]  /*45c0*/  STS.U8 [R76+UR8+0x2e00], R104 ;  /* 0x002e00684c007988 */ /* 0x000fe80008000008 */
        /* <DEDUP_REMOVED lines=11> */
[----:B----4-:R-:W-:Y:S04]  /*4680*/  STS.U8 [R75+UR8+0x3a80], R137 ;  /* 0x003a80894b007988 */ /* 0x010fe80008000008 */
[----:B------:R-:W-:Y:S04]  /*4690*/  STS.U8 [R75+UR8+0x3e80], R138 ;  /* 0x003e808a4b007988 */ /* 0x000fe80008000008 */
        /* <DEDUP_REMOVED lines=8> */
[----:B------:R-:W-:Y:S04]  /*4720*/  STS.U8 [R77+UR8+0x2380], R72 ;  /* 0x002380484d007988 */ /* 0x000fe80008000008 */
[----:B------:R-:W-:Y:S04]  /*4730*/  STS.U8 [R77+UR8+0x2780], R91 ;  /* 0x0027805b4d007988 */ /* 0x000fe80008000008 */
[----:B------:R-:W-:Y:S04]  /*4740*/  STS.U8 [R77+UR8+0x2b80], R99 ;  /* 0x002b80634d007988 */ /* 0x000fe80008000008 */
[----:B------:R-:W-:Y:S04]  /*4750*/  STS.U8 [R77+UR8+0x2f80], R107 ;  /* 0x002f806b4d007988 */ /* 0x000fe80008000008 */
[----:B------:R-:W-:Y:S04]  /*4760*/  STS.U8 [R77+UR8+0x3380], R84 ;  /* 0x003380544d007988 */ /* 0x000fe80008000008 */
[----:B------:R-:W-:Y:S04]  /*4770*/  STS.U8 [R77+UR8+0x3780], R82 ;  /* 0x003780524d007988 */ /* 0x000fe80008000008 */
[----:B------:R-:W-:Y:S04]  /*4780*/  STS.U8 [R77+UR8+0x3b80], R80 ;  /* 0x003b80504d007988 */ /* 0x000fe80008000008 */
[----:B------:R-:W-:Y:S01]  /*4790*/  STS.U8 [R77+UR8+0x3f80], R86 ;  /* 0x003f80564d007988 */ /* 0x000fe20008000008 */
[----:B------:R-:W-:Y:S01]  /*47a0*/  BAR.SYNC.DEFER_BLOCKING 0x0 ;  /* 0x0000000000007b1d */ /* 0x000fe20000010000 */
[----:B------:R-:W-:Y:S01]  /*47b0*/  IMAD.U32 R132, R81, 0x20, R132 ;  /* 0x0000002051847824 */ /* 0x000fe200078e0084 */
[----:B0-----:R-:W-:-:S04]  /*47c0*/  LOP3.LUT R140, R141, 0x20, RZ, 0x3c, !PT ;  /* 0x000000208d8c7812 */ /* 0x001fc800078e3cff */
[----:B------:R-:W0:Y:S04]  /*47d0*/  LDSM.16.M88.4 R116, [R132+UR9+0x2000] ;  /* 0x002000098474783b */ /* 0x000e280008000200 */
[----:B------:R-:W1:Y:S04]  /*47e0*/  LDSM.16.MT88.4 R112, [R141+UR9] ;  /* 0x000000098d70783b */ /* 0x000e680008004200 */
[----:B------:R-:W2:Y:S04]  /*47f0*/  LDSM.16.MT88.4 R96, [R141+UR9+0x400] ;  /* 0x000400098d60783b */ /* 0x000ea80008004200 */
[----:B------:R-:W3:Y:S04]  /*4800*/  LDSM.16.MT88.4 R100, [R140+UR9] ;  /* 0x000000098c64783b */ /* 0x000ee80008004200 */
[----:B------:R-:W4:Y:S04]  /*4810*/  LDSM.16.MT88.4 R108, [R140+UR9+0x400] ;  /* 0x000400098c6c783b */ /* 0x000f280008004200 */
[----:B------:R-:W5:Y:S04]  /*4820*/  LDSM.16.M88.4 R72, [R132+UR9+0x3000] ;  /* 0x003000098448783b */ /* 0x000f680008000200 */
[----:B------:R-:W-:Y:S01]  /*4830*/  LDSM.16.MT88.4 R88, [R140+UR9+0xc00] ;  /* 0x000c00098c58783b */ /* 0x000fe20008004200 */
[----:B0-----:R-:W-:-:S02]  /*4840*/  F2FP.F16.E4M3.UNPACK_B R124, R116 ;  /* 0x00000074ff7c723e */ /* 0x001fc400020006ff */
[----:B------:R-:W-:Y:S01]  /*4850*/  F2FP.F16.E4M3.UNPACK_B R125, R117 ;  /* 0x00000075ff7d723e */ /* 0x000fe200020006ff */
[----:B-1----:R-:W-:Y:S02]  /*4860*/  IMAD.MOV.U32 R80, RZ, RZ, R112 ;  /* 0x000000ffff507224 */ /* 0x002fe400078e0070 */
[----:B------:R-:W-:Y:S02]  /*4870*/  IMAD.MOV.U32 R81, RZ, RZ, R114 ;  /* 0x000000ffff517224 */ /* 0x000fe400078e0072 */
[----:B--2---:R-:W-:Y:S02]  /*4880*/  IMAD.MOV.U32 R82, RZ, RZ, R96 ;  /* 0x000000ffff527224 */ /* 0x004fe400078e0060 */
[----:B------:R-:W-:Y:S02]  /*4890*/  IMAD.MOV.U32 R83, RZ, RZ, R98 ;  /* 0x000000ffff537224 */ /* 0x000fe400078e0062 */
[----:B---3--:R-:W-:Y:S02]  /*48a0*/  IMAD.MOV.U32 R76, RZ, RZ, R100 ;  /* 0x000000ffff4c7224 */ /* 0x008fe400078e0064 */
[----:B------:R-:W-:-:S02]  /*48b0*/  IMAD.MOV.U32 R77, RZ, RZ, R102 ;  /* 0x000000ffff4d7224 */ /* 0x000fc400078e0066 */
[----:B----4-:R-:W-:Y:S01]  /*48c0*/  IMAD.MOV.U32 R78, RZ, RZ, R108 ;  /* 0x000000ffff4e7224 */ /* 0x010fe200078e006c */
[----:B------:R-:W-:Y:S01]  /*48d0*/  HMMA.16816.F32 R92, R80, R124, RZ ;  /* 0x0000007c505c723c */ /* 0x000fe200000018ff */
[----:B------:R-:W-:Y:S01]  /*48e0*/  IMAD.MOV.U32 R79, RZ, RZ, R110 ;  /* 0x000000ffff4f7224 */ /* 0x000fe200078e006e */
[----:B------:R-:W-:Y:S01]  /*48f0*/  LDSM.16.MT88.4 R80, [R141+UR9+0xc00] ;  /* 0x000c00098d50783b */ /* 0x000fe20008004200 */
[----:B-----5:R-:W-:Y:S01]  /*4900*/  F2FP.F16.E4M3.UNPACK_B R84, R72 ;  /* 0x00000048ff54723e */ /* 0x020fe200020006ff */
[----:B------:R-:W-:Y:S01]  /*4910*/  IMAD.MOV.U32 R104, RZ, RZ, R112 ;  /* 0x000000ffff687224 */ /* 0x000fe200078e0070 */
[----:B------:R-:W-:Y:S01]  /*4920*/  F2FP.F16.E4M3.UNPACK_B R85, R73 ;  /* 0x00000049ff55723e */ /* 0x000fe200020006ff */
[----:B------:R-:W-:Y:S02]  /*4930*/  IMAD.MOV.U32 R105, RZ, RZ, R114 ;  /* 0x000000ffff697224 */ /* 0x000fe400078e0072 */
[----:B------:R-:W-:Y:S02]  /*4940*/  IMAD.MOV.U32 R106, RZ, RZ, R96 ;  /* 0x000000ffff6a7224 */ /* 0x000fe400078e0060 */
[----:B------:R-:W-:-:S02]  /*4950*/  IMAD.MOV.U32 R107, RZ, RZ, R98 ;  /* 0x000000ffff6b7224 */ /* 0x000fc400078e0062 */
[----:B------:R-:W-:Y:S02]  /*4960*/  IMAD.MOV.U32 R120, RZ, RZ, R100 ;  /* 0x000000ffff787224 */ /* 0x000fe400078e0064 */
[----:B------:R-:W-:Y:S02]  /*4970*/  IMAD.MOV.U32 R121, RZ, RZ, R102 ;  /* 0x000000ffff797224 */ /* 0x000fe400078e0066 */
[----:B------:R-:W-:Y:S02]  /*4980*/  IMAD.MOV.U32 R122, RZ, RZ, R108 ;  /* 0x000000ffff7a7224 */ /* 0x000fe400078e006c */
[----:B------:R-:W-:Y:S01]  /*4990*/  IMAD.MOV.U32 R123, RZ, RZ, R110 ;  /* 0x000000ffff7b7224 */ /* 0x000fe200078e006e */
[----:B------:R-:W-:Y:S01]  /*49a0*/  HMMA.16816.F32 R124, R76, R124, RZ ;  /* 0x0000007c4c7c723c */ /* 0x000fe200000018ff */
[----:B------:R-:W0:Y:S05]  /*49b0*/  LDSM.16.MT88.4 R76, [R141+UR9+0x800] ;  /* 0x000800098d4c783b */ /* 0x000e2a0008004200 */
[-C--:B------:R-:W-:Y:S06]  /*49c0*/  HMMA.16816.F32 R104, R104, R84.reuse, RZ ;  /* 0x000000546868723c */ /* 0x080fec00000018ff */
[----:B------:R-:W-:Y:S01]  /*49d0*/  HMMA.16816.F32 R120, R120, R84, RZ ;  /* 0x000000547878723c */ /* 0x000fe200000018ff */
[----:B------:R-:W1:Y:S01]  /*49e0*/  LDSM.16.MT88.4 R84, [R140+UR9+0x800] ;  /* 0x000800098c54783b */ /* 0x000e620008004200 */
[----:B------:R-:W-:Y:S01]  /*49f0*/  F2FP.F16.E4M3.UNPACK_B R116, R116.H1 ;  /* 0x00000074ff74723e */ /* 0x000fe200030006ff */
[----:B------:R-:W-:Y:S01]  /*4a00*/  IMAD.MOV.U32 R128, RZ, RZ, R113 ;  /* 0x000000ffff807224 */ /* 0x000fe200078e0071 */
[----:B------:R-:W-:Y:S01]  /*4a10*/  F2FP.F16.E4M3.UNPACK_B R117, R117.H1 ;  /* 0x00000075ff75723e */ /* 0x000fe200030006ff */
[----:B------:R-:W-:-:S02]  /*4a20*/  IMAD.MOV.U32 R129, RZ, RZ, R115 ;  /* 0x000000ffff817224 */ /* 0x000fc400078e0073 */
[----:B------:R-:W-:Y:S02]  /*4a30*/  IMAD.MOV.U32 R130, RZ, RZ, R97 ;  /* 0x000000ffff827224 */ /* 0x000fe400078e0061 */
[----:B------:R-:W-:Y:S02]  /*4a40*/  IMAD.MOV.U32 R131, RZ, RZ, R99 ;  /* 0x000000ffff837224 */ /* 0x000fe400078e0063 */
[----:B------:R-:W-:Y:S02]  /*4a50*/  IMAD.MOV.U32 R112, RZ, RZ, R113 ;  /* 0x000000ffff707224 */ /* 0x000fe400078e0071 */
[----:B------:R-:W-:-:S03]  /*4a60*/  IMAD.MOV.U32 R100, RZ, RZ, R101 ;  /* 0x000000ffff647224 */ /* 0x000fc600078e0065 */
[----:B------:R-:W-:Y:S01]  /*4a70*/  HMMA.16816.F32 R92, R128, R116, R92 ;  /* 0x00000074805c723c */ /* 0x000fe2000000185c */
[----:B------:R-:W-:Y:S01]  /*4a80*/  IMAD.MOV.U32 R113, RZ, RZ, R115 ;  /* 0x000000ffff717224 */ /* 0x000fe200078e0073 */
[----:B------:R-:W-:Y:S01]  /*4a90*/  F2FP.F16.E4M3.UNPACK_B R72, R72.H1 ;  /* 0x00000048ff48723e */ /* 0x000fe200030006ff */
[----:B------:R-:W-:Y:S01]  /*4aa0*/  IMAD.MOV.U32 R114, RZ, RZ, R97 ;  /* 0x000000ffff727224 */ /* 0x000fe200078e0061 */
[----:B------:R-:W-:Y:S01]  /*4ab0*/  F2FP.F16.E4M3.UNPACK_B R73, R73.H1 ;  /* 0x00000049ff49723e */ /* 0x000fe200030006ff */
[----:B------:R-:W-:Y:S02]  /*4ac0*/  IMAD.MOV.U32 R115, RZ, RZ, R99 ;  /* 0x000000ffff737224 */ /* 0x000fe400078e0063 */
[----:B------:R-:W-:Y:S02]  /*4ad0*/  IMAD.MOV.U32 R128, RZ, RZ, R101 ;  /* 0x000000ffff807224 */ /* 0x000fe400078e0065 */
[--C-:B------:R-:W-:Y:S02]  /*4ae0*/  IMAD.MOV.U32 R129, RZ, RZ, R103.reuse ;  /* 0x000000ffff817224 */ /* 0x100fe400078e0067 */
[----:B------:R-:W-:-:S02]  /*4af0*/  IMAD.MOV.U32 R101, RZ, RZ, R103 ;  /* 0x000000ffff657224 */ /* 0x000fc400078e0067 */
[----:B------:R-:W-:Y:S02]  /*4b00*/  IMAD.MOV.U32 R130, RZ, RZ, R109 ;  /* 0x000000ffff827224 */ /* 0x000fe400078e006d */
[----:B------:R-:W-:Y:S02]  /*4b10*/  IMAD.MOV.U32 R131, RZ, RZ, R111 ;  /* 0x000000ffff837224 */ /* 0x000fe400078e006f */
[----:B------:R-:W-:Y:S02]  /*4b20*/  IMAD.MOV.U32 R102, RZ, RZ, R109 ;  /* 0x000000ffff667224 */ /* 0x000fe400078e006d */
[----:B------:R-:W-:Y:S01]  /*4b30*/  IMAD.MOV.U32 R103, RZ, RZ, R111 ;  /* 0x000000ffff677224 */ /* 0x000fe200078e006f */
[----:B------:R-:W-:Y:S06]  /*4b40*/  HMMA.16816.F32 R104, R112, R72, R104 ;  /* 0x000000487068723c */ /* 0x000fec0000001868 */
[----:B------:R-:W-:Y:S06]  /*4b50*/  HMMA.16816.F32 R96, R128, R116, R124 ;  /* 0x000000748060723c */ /* 0x000fec000000187c */
[----:B------:R-:W-:Y:S01]  /*4b60*/  HMMA.16816.F32 R120, R100, R72, R120 ;  /* 0x000000486478723c */ /* 0x000fe20000001878 */
[----:B------:R-:W-:Y:S01]  /*4b70*/  F2FP.F16.E4M3.UNPACK_B R112, R118 ;  /* 0x00000076ff70723e */ /* 0x000fe200020006ff */
[----:B0-----:R-:W-:Y:S01]  /*4b80*/  IMAD.MOV.U32 R108, RZ, RZ, R76 ;  /* 0x000000ffff6c7224 */ /* 0x001fe200078e004c */
[----:B------:R-:W-:Y:S01]  /*4b90*/  F2FP.F16.E4M3.UNPACK_B R113, R119 ;  /* 0x00000077ff71723e */ /* 0x000fe200020006ff */
[----:B------:R-:W-:-:S02]  /*4ba0*/  IMAD.MOV.U32 R109, RZ, RZ, R78 ;  /* 0x000000ffff6d7224 */ /* 0x000fc400078e004e */
[----:B------:R-:W-:Y:S02]  /*4bb0*/  IMAD.MOV.U32 R110, RZ, RZ, R80 ;  /* 0x000000ffff6e7224 */ /* 0x000fe400078e0050 */
[----:B------:R-:W-:Y:S01]  /*4bc0*/  IMAD.MOV.U32 R111, RZ, RZ, R82 ;  /* 0x000000ffff6f7224 */ /* 0x000fe200078e0052 */
[----:B------:R-:W-:Y:S01]  /*4bd0*/  F2FP.F16.E4M3.UNPACK_B R128, R74 ;  /* 0x0000004aff80723e */ /* 0x000fe200020006ff */
[----:B-1----:R-:W-:Y:S01]  /*4be0*/  IMAD.MOV.U32 R100, RZ, RZ, R84 ;  /* 0x000000ffff647224 */ /* 0x002fe200078e0054 */
        /* <DEDUP_REMOVED lines=8> */
[----:B------:R-:W-:Y:S01]  /*4c70*/  LOP3.LUT R130, R132, 0x40, RZ, 0x3c, !PT ;  /* 0x0000004084827812 */ /* 0x000fe200078e3cff */
[----:B------:R-:W-:Y:S01]  /*4c80*/  HMMA.16816.F32 R92, R108, R112, R92 ;  /* 0x000000706c5c723c */ /* 0x000fe2000000185c */
[----:B------:R-:W-:Y:S02]  /*4c90*/  F2FP.F16.E4M3.UNPACK_B R72, R118.H1 ;  /* 0x00000076ff48723e */ /* 0x000fe400030006ff */
[----:B------:R-:W-:-:S02]  /*4ca0*/  F2FP.F16.E4M3.UNPACK_B R73, R119.H1 ;  /* 0x00000077ff49723e */ /* 0x000fc400030006ff */
[----:B------:R-:W-:Y:S01]  /*4cb0*/  LDSM.16.MT88.4 R116, [R140+UR9+0x1000] ;  /* 0x001000098c74783b */ /* 0x000fe20008004200 */
[----:B------:R-:W-:Y:S03]  /*4cc0*/  HMMA.16816.F32 R96, R100, R112, R96 ;  /* 0x000000706460723c */ /* 0x000fe60000001860 */
[----:B------:R-:W0:Y:S03]  /*4cd0*/  LDSM.16.M88.4 R100, [R130+UR9+0x2000] ;  /* 0x002000098264783b */ /* 0x000e260008000200 */
[-C--:B------:R-:W-:Y:S01]  /*4ce0*/  HMMA.16816.F32 R104, R108, R128.reuse, R104 ;  /* 0x000000806c68723c */ /* 0x080fe20000001868 */
[----:B------:R-:W1:Y:S04]  /*4cf0*/  LDSM.16.MT88.4 R108, [R141+UR9+0x1000] ;  /* 0x001000098d6c783b */ /* 0x000e680008004200 */
[----:B------:R-:W2:Y:S01]  /*4d00*/  LDSM.16.MT88.4 R112, [R141+UR9+0x1400] ;  /* 0x001400098d70783b */ /* 0x000ea20008004200 */
[----:B------:R-:W-:Y:S03]  /*4d10*/  HMMA.16816.F32 R120, R124, R128, R120 ;  /* 0x000000807c78723c */ /* 0x000fe60000001878 */
[----:B------:R-:W3:Y:S04]  /*4d20*/  LDSM.16.MT88.4 R124, [R140+UR9+0x1400] ;  /* 0x001400098c7c783b */ /* 0x000ee80008004200 */
[----:B------:R-:W4:Y:S01]  /*4d30*/  LDSM.16.M88.4 R128, [R130+UR9+0x3000] ;  /* 0x003000098280783b */ /* 0x000f220008000200 */
[----:B------:R-:W-:-:S02]  /*4d40*/  IMAD.MOV.U32 R132, RZ, RZ, R77 ;  /* 0x000000ffff847224 */ /* 0x000fc400078e004d */
[----:B------:R-:W-:Y:S02]  /*4d50*/  IMAD.MOV.U32 R133, RZ, RZ, R79 ;  /* 0x000000ffff857224 */ /* 0x000fe400078e004f */
[----:B------:R-:W-:Y:S02]  /*4d60*/  IMAD.MOV.U32 R134, RZ, RZ, R81 ;  /* 0x000000ffff867224 */ /* 0x000fe400078e0051 */
[----:B------:R-:W-:Y:S02]  /*4d70*/  IMAD.MOV.U32 R135, RZ, RZ, R83 ;  /* 0x000000ffff877224 */ /* 0x000fe400078e0053 */
[----:B------:R-:W-:Y:S02]  /*4d80*/  IMAD.MOV.U32 R136, RZ, RZ, R85 ;  /* 0x000000ffff887224 */ /* 0x000fe400078e0055 */
[----:B------:R-:W-:Y:S02]  /*4d90*/  IMAD.MOV.U32 R137, RZ, RZ, R87 ;  /* 0x000000ffff897224 */ /* 0x000fe400078e0057 */
[----:B------:R-:W-:-:S02]  /*4da0*/  IMAD.MOV.U32 R138, RZ, RZ, R89 ;  /* 0x000000ffff8a7224 */ /* 0x000fc400078e0059 */
[----:B------:R-:W-:Y:S01]  /*4db0*/  IMAD.MOV.U32 R139, RZ, RZ, R91 ;  /* 0x000000ffff8b7224 */ /* 0x000fe200078e005b */
[-C--:B------:R-:W-:Y:S01]  /*4dc0*/  HMMA.16816.F32 R92, R132, R72.reuse, R92 ;  /* 0x00000048845c723c */ /* 0x080fe2000000185c */
[----:B------:R-:W-:Y:S02]  /*4dd0*/  IMAD.MOV.U32 R76, RZ, RZ, R77 ;  /* 0x000000ffff4c7224 */ /* 0x000fe400078e004d */
[----:B------:R-:W-:Y:S02]  /*4de0*/  IMAD.MOV.U32 R77, RZ, RZ, R79 ;  /* 0x000000ffff4d7224 */ /* 0x000fe400078e004f */
[----:B------:R-:W-:Y:S02]  /*4df0*/  IMAD.MOV.U32 R78, RZ, RZ, R81 ;  /* 0x000000ffff4e7224 */ /* 0x000fe400078e0051 */
[----:B------:R-:W-:Y:S01]  /*4e00*/  F2FP.F16.E4M3.UNPACK_B R132, R74.H1 ;  /* 0x0000004aff84723e */ /* 0x000fe200030006ff */
[----:B------:R-:W-:Y:S01]  /*4e10*/  IMAD.MOV.U32 R79, RZ, RZ, R83 ;  /* 0x000000ffff4f7224 */ /* 0x000fe200078e0053 */
[----:B------:R-:W-:Y:S01]  /*4e20*/  F2FP.F16.E4M3.UNPACK_B R133, R75.H1 ;  /* 0x0000004bff85723e */ /* 0x000fe200030006ff */
[----:B------:R-:W-:Y:S01]  /*4e30*/  IMAD.MOV.U32 R80, RZ, RZ, R85 ;  /* 0x000000ffff507224 */ /* 0x000fe200078e0055 */
[----:B------:R-:W-:Y:S01]  /*4e40*/  HMMA.16816.F32 R72, R136, R72, R96 ;  /* 0x000000488848723c */ /* 0x000fe20000001860 */
[----:B------:R-:W-:Y:S01]  /*4e50*/  IMAD.MOV.U32 R81, RZ, RZ, R87 ;  /* 0x000000ffff517224 */ /* 0x000fe200078e0057 */
[----:B------:R-:W-:Y:S01]  /*4e60*/  LOP3.LUT R215, R250, 0x7f, RZ, 0xc0, !PT ;  /* 0x0000007ffad77812 */ /* 0x000fe200078ec0ff */
[----:B------:R-:W-:Y:S01]  /*4e70*/  IMAD.MOV.U32 R82, RZ, RZ, R89 ;  /* 0x000000ffff527224 */ /* 0x000fe200078e0059 */
[----:B------:R-:W-:Y:S01]  /*4e80*/  USHF.R.S32.HI UR10, URZ, 0x1f, UR5 ;  /* 0x0000001f3f0a7899 */ /* 0x000fe20008011405 */
[----:B------:R-:W-:Y:S01]  /*4e90*/  IMAD.MOV.U32 R83, RZ, RZ, R91 ;  /* 0x000000ffff537224 */ /* 0x000fe200078e005b */
[-C--:B------:R-:W-:Y:S01]  /*4ea0*/  HMMA.16816.F32 R76, R76, R132.reuse, R104 ;  /* 0x000000844c4c723c */ /* 0x080fe20000001868 */
[----:B0-----:R-:W-:Y:S01]  /*4eb0*/  F2FP.F16.E4M3.UNPACK_B R96, R100 ;  /* 0x00000064ff60723e */ /* 0x001fe200020006ff */
[----:B-1----:R-:W-:Y:S01]  /*4ec0*/  IMAD.MOV.U32 R88, RZ, RZ, R108 ;  /* 0x000000ffff587224 */ /* 0x002fe200078e006c */
[----:B------:R-:W-:Y:S01]  /*4ed0*/  F2FP.F16.E4M3.UNPACK_B R97, R101 ;  /* 0x00000065ff61723e */ /* 0x000fe200020006ff */
[----:B------:R-:W-:Y:S01]  /*4ee0*/  IMAD.MOV.U32 R89, RZ, RZ, R110 ;  /* 0x000000ffff597224 */ /* 0x000fe200078e006e */
[----:B------:R-:W0:Y:S01]  /*4ef0*/  LDSM.16.MT88.4 R104, [R140+UR9+0x1c00] ;  /* 0x001c00098c68783b */ /* 0x000e220008004200 */
[----:B------:R-:W-:Y:S01]  /*4f00*/  HMMA.16816.F32 R80, R80, R132, R120 ;  /* 0x000000845050723c */ /* 0x000fe20000001878 */
[----:B--2---:R-:W-:-:S02]  /*4f10*/  IMAD.MOV.U32 R90, RZ, RZ, R112 ;  /* 0x000000ffff5a7224 */ /* 0x004fc400078e0070 */
[----:B------:R-:W-:Y:S01]  /*4f20*/  IMAD.MOV.U32 R91, RZ, RZ, R114 ;  /* 0x000000ffff5b7224 */ /* 0x000fe200078e0072 */
[----:B------:R-:W2:Y:S01]  /*4f30*/  LDL R137, [R1+0x108] ;  /* 0x0001080001897983 */ /* 0x000ea20000100800 */
[----:B------:R-:W-:Y:S02]  /*4f40*/  IMAD.MOV.U32 R84, RZ, RZ, R116 ;  /* 0x000000ffff547224 */ /* 0x000fe400078e0074 */
[----:B------:R-:W-:Y:S01]  /*4f50*/  IMAD.MOV.U32 R85, RZ, RZ, R118 ;  /* 0x000000ffff557224 */ /* 0x000fe200078e0076 */
[----:B------:R-:W5:Y:S01]  /*4f60*/  LDL R138, [R1+0x118] ;  /* 0x00011800018a7983 */ /* 0x000f620000100800 */
[----:B---3--:R-:W-:Y:S02]  /*4f70*/  IMAD.MOV.U32 R86, RZ, RZ, R124 ;  /* 0x000000ffff567224 */ /* 0x008fe400078e007c */
[----:B------:R-:W-:Y:S01]  /*4f80*/  IMAD.MOV.U32 R87, RZ, RZ, R126 ;  /* 0x000000ffff577224 */ /* 0x000fe200078e007e */
[-C--:B------:R-:W-:Y:S01]  /*4f90*/  HMMA.16816.F32 R92, R88, R96.reuse, R92 ;  /* 0x00000060585c723c */ /* 0x080fe2000000185c */
[----:B------:R-:W-:Y:S01]  /*4fa0*/  F2FP.F16.E4M3.UNPACK_B R100, R100.H1 ;  /* 0x00000064ff64723e */ /* 0x000fe200030006ff */
[----:B------:R-:W-:Y:S01]  /*4fb0*/  IMAD.MOV.U32 R120, RZ, RZ, R109 ;  /* 0x000000ffff787224 */ /* 0x000fe200078e006d */
[----:B------:R-:W-:Y:S01]  /*4fc0*/  F2FP.F16.E4M3.UNPACK_B R101, R101.H1 ;  /* 0x00000065ff65723e */ /* 0x000fe200030006ff */
[----:B------:R-:W-:Y:S01]  /*4fd0*/  IMAD.MOV.U32 R121, RZ, RZ, R111 ;  /* 0x000000ffff797224 */ /* 0x000fe200078e006f */
[----:B------:R-:W3:Y:S01]  /*4fe0*/  LDL R118, [R1+0x3c] ;  /* 0x00003c0001767983 */ /* 0x000ee20000100800 */
[----:B------:R-:W-:Y:S01]  /*4ff0*/  HMMA.16816.F32 R72, R84, R96, R72 ;  /* 0x000000605448723c */ /* 0x000fe20000001848 */
[----:B------:R-:W-:-:S02]  /*5000*/  IMAD.MOV.U32 R122, RZ, RZ, R113 ;  /* 0x000000ffff7a7224 */ /* 0x000fc400078e0071 */
[----:B------:R-:W-:Y:S01]  /*5010*/  IMAD.MOV.U32 R123, RZ, RZ, R115 ;  /* 0x000000ffff7b7224 */ /* 0x000fe200078e0073 */
[----:B------:R-:W2:Y:S03]  /*5020*/  LDL R116, [R1+0x70] ;  /* 0x0000700001747983 */ /* 0x000ea60000100800 */
[----:B----4-:R-:W-:Y:S01]  /*5030*/  F2FP.F16.E4M3.UNPACK_B R96, R128 ;  /* 0x00000080ff60723e */ /* 0x010fe200020006ff */
[----:B------:R-:W-:Y:S01]  /*5040*/  IMAD.MOV.U32 R132, RZ, RZ, R117 ;  /* 0x000000ffff847224 */ /* 0x000fe200078e0075 */
[----:B------:R-:W-:Y:S01]  /*5050*/  F2FP.F16.E4M3.UNPACK_B R97, R129 ;  /* 0x00000081ff61723e */ /* 0x000fe200020006ff */
[----:B------:R-:W-:Y:S01]  /*5060*/  IMAD.MOV.U32 R133, RZ, RZ, R119 ;  /* 0x000000ffff857224 */ /* 0x000fe200078e0077 */
[----:B------:R-:W4:Y:S01]  /*5070*/  LDL R126, [R1+0xc0] ;  /* 0x0000c000017e7983 */ /* 0x000f220000100800 */
[----:B------:R-:W-:Y:S02]  /*5080*/  IMAD.MOV.U32 R134, RZ, RZ, R125 ;  /* 0x000000ffff867224 */ /* 0x000fe400078e007d */
[----:B------:R-:W-:Y:S01]  /*5090*/  IMAD.MOV.U32 R135, RZ, RZ, R127 ;  /* 0x000000ffff877224 */ /* 0x000fe200078e007f */
[----:B------:R-:W5:Y:S01]  /*50a0*/  LDL R124, [R1+0xd4] ;  /* 0x0000d400017c7983 */ /* 0x000f620000100800 */
[-C--:B------:R-:W-:Y:S03]  /*50b0*/  HMMA.16816.F32 R76, R88, R96.reuse, R76 ;  /* 0x00000060584c723c */ /* 0x080fe6000000184c */
[----:B------:R-:W1:Y:S03]  /*50c0*/  LDSM.16.MT88.4 R88, [R141+UR9+0x1c00] ;  /* 0x001c00098d58783b */ /* 0x000e660008004200 */
[----:B------:R-:W-:Y:S01]  /*50d0*/  HMMA.16816.F32 R80, R84, R96, R80 ;  /* 0x000000605450723c */ /* 0x000fe20000001850 */
[----:B------:R-:W1:Y:S04]  /*50e0*/  LDSM.16.MT88.4 R84, [R141+UR9+0x1800] ;  /* 0x001800098d54783b */ /* 0x000e680008004200 */
[----:B------:R-:W1:Y:S01]  /*50f0*/  LDSM.16.MT88.4 R96, [R140+UR9+0x1800] ;  /* 0x001800098c60783b */ /* 0x000e620008004200 */
[----:B------:R-:W-:Y:S01]  /*5100*/  HMMA.16816.F32 R92, R120, R100, R92 ;  /* 0x00000064785c723c */ /* 0x000fe2000000185c */
[----:B------:R-:W-:-:S02]  /*5110*/  IMAD.MOV.U32 R108, RZ, RZ, R109 ;  /* 0x000000ffff6c7224 */ /* 0x000fc400078e006d */
[----:B------:R-:W-:Y:S01]  /*5120*/  IMAD.MOV.U32 R109, RZ, RZ, R111 ;  /* 0x000000ffff6d7224 */ /* 0x000fe200078e006f */
[----:B------:R-:W-:Y:S01]  /*5130*/  F2FP.F16.E4M3.UNPACK_B R128, R128.H1 ;  /* 0x00000080ff80723e */ /* 0x000fe200030006ff */
[----:B------:R-:W-:Y:S01]  /*5140*/  IMAD.MOV.U32 R110, RZ, RZ, R113 ;  /* 0x000000ffff6e7224 */ /* 0x000fe200078e0071 */
[----:B------:R-:W-:Y:S01]  /*5150*/  HMMA.16816.F32 R72, R132, R100, R72 ;  /* 0x000000648448723c */ /* 0x000fe20000001848 */
[----:B------:R-:W-:Y:S01]  /*5160*/  IMAD.MOV.U32 R111, RZ, RZ, R115 ;  /* 0x000000ffff6f7224 */ /* 0x000fe200078e0073 */
[----:B------:R-:W-:Y:S01]  /*5170*/  F2FP.F16.E4M3.UNPACK_B R129, R129.H1 ;  /* 0x00000081ff81723e */ /* 0x000fe200030006ff */
[----:B------:R-:W-:Y:S01]  /*5180*/  IMAD.MOV.U32 R112, RZ, RZ, R117 ;  /* 0x000000ffff707224 */ /* 0x000fe200078e0075 */
[----:B------:R-:W4:Y:S01]  /*5190*/  LDL R120, [R1+0x90] ;  /* 0x0000900001787983 */ /* 0x000f220000100800 */
[----:B------:R-:W-:Y:S02]  /*51a0*/  IMAD.MOV.U32 R113, RZ, RZ, R119 ;  /* 0x000000ffff717224 */ /* 0x000fe400078e0077 */
[----:B------:R-:W-:Y:S01]  /*51b0*/  IMAD.MOV.U32 R114, RZ, RZ, R125 ;  /* 0x000000ffff727224 */ /* 0x000fe200078e007d */
[----:B------:R-:W-:Y:S01]  /*51c0*/  F2FP.F16.E4M3.UNPACK_B R100, R102 ;  /* 0x00000066ff64723e */ /* 0x000fe200020006ff */
[----:B------:R-:W-:Y:S01]  /*51d0*/  IMAD.MOV.U32 R115, RZ, RZ, R127 ;  /* 0x000000ffff737224 */ /* 0x000fe200078e007f */
[-C--:B------:R-:W-:Y:S01]  /*51e0*/  HMMA.16816.F32 R76, R108, R128.reuse, R76 ;  /* 0x000000806c4c723c */ /* 0x080fe2000000184c */
[----:B------:R-:W-:Y:S01]  /*51f0*/  F2FP.F16.E4M3.UNPACK_B R101, R103 ;  /* 0x00000067ff65723e */ /* 0x000fe200020006ff */
[----:B------:R-:W2:Y:S04]  /*5200*/  LDL R117, [R1+0x4c] ;  /* 0x00004c0001757983 */ /* 0x000ea80000100800 */
[----:B------:R-:W-:Y:S01]  /*5210*/  HMMA.16816.F32 R80, R112, R128, R80 ;  /* 0x000000807050723c */ /* 0x000fe20000001850 */
[----:B0-----:R-:W-:Y:S01]  /*5220*/  IMAD.MOV.U32 R110, RZ, RZ, R104 ;  /* 0x000000ffff6e7224 */ /* 0x001fe200078e0068 */
[----:B------:R-:W5:Y:S01]  /*5230*/  LDL R119, [R1+0x88] ;  /* 0x0000880001777983 */ /* 0x000f620000100800 */
[----:B------:R-:W-:-:S03]  /*5240*/  IMAD.MOV.U32 R111, RZ, RZ, R106 ;  /* 0x000000ffff6f7224 */ /* 0x000fc600078e006a */
[----:B------:R-:W4:Y:S01]  /*5250*/  LDL R121, [R1+0x98] ;  /* 0x0000980001797983 */ /* 0x000f220000100800 */
[----:B-1----:R-:W-:-:S03]  /*5260*/  IMAD.MOV.U32 R114, RZ, RZ, R88 ;  /* 0x000000ffff727224 */ /* 0x002fc600078e0058 */
[----:B------:R-:W4:Y:S01]  /*5270*/  LDL R122, [R1+0xa0] ;  /* 0x0000a000017a7983 */ /* 0x000f220000100800 */
[----:B------:R-:W-:Y:S02]  /*5280*/  IMAD.MOV.U32 R115, RZ, RZ, R90 ;  /* 0x000000ffff737224 */ /* 0x000fe400078e005a */
[----:B------:R-:W-:Y:S01]  /*5290*/  IMAD.MOV.U32 R112, RZ, RZ, R84 ;  /* 0x000000ffff707224 */ /* 0x000fe200078e0054 */
[----:B------:R-:W4:Y:S01]  /*52a0*/  LDL R125, [R1+0xb0] ;  /* 0x0000b000017d7983 */ /* 0x000f220000100800 */
[----:B------:R-:W-:Y:S02]  /*52b0*/  IMAD.MOV.U32 R113, RZ, RZ, R86 ;  /* 0x000000ffff717224 */ /* 0x000fe400078e0056 */
[----:B------:R-:W-:Y:S01]  /*52c0*/  IMAD.MOV.U32 R108, RZ, RZ, R96 ;  /* 0x000000ffff6c7224 */ /* 0x000fe200078e0060 */
[----:B------:R-:W4:Y:S01]  /*52d0*/  LDL R129, [R1+0xb8] ;  /* 0x0000b80001817983 */ /* 0x000f220000100800 */
[----:B------:R-:W-:-:S03]  /*52e0*/  IMAD.MOV.U32 R109, RZ, RZ, R98 ;  /* 0x000000ffff6d7224 */ /* 0x000fc600078e0062 */
[-C--:B------:R-:W-:Y:S01]  /*52f0*/  HMMA.16816.F32 R92, R112, R100.reuse, R92 ;  /* 0x00000064705c723c */ /* 0x080fe2000000185c */
[----:B------:R-:W4:Y:S04]  /*5300*/  LDL R127, [R1+0xc8] ;  /* 0x0000c800017f7983 */ /* 0x000f280000100800 */
[----:B------:R-:W4:Y:S01]  /*5310*/  LDL R128, [R1+0xd0] ;  /* 0x0000d00001807983 */ /* 0x000f220000100800 */
[----:B------:R-:W-:Y:S01]  /*5320*/  HMMA.16816.F32 R72, R108, R100, R72 ;  /* 0x000000646c48723c */ /* 0x000fe20000001848 */
[----:B------:R-:W-:Y:S02]  /*5330*/  IMAD.MOV.U32 R112, RZ, RZ, R96 ;  /* 0x000000ffff707224 */ /* 0x000fe400078e0060 */
[----:B------:R-:W-:Y:S01]  /*5340*/  IMAD.MOV.U32 R113, RZ, RZ, R98 ;  /* 0x000000ffff717224 */ /* 0x000fe200078e0062 */
[----:B------:R-:W4:Y:S01]  /*5350*/  LDL R123, [R1+0xcc] ;  /* 0x0000cc00017b7983 */ /* 0x000f220000100800 */
[----:B------:R-:W-:-:S02]  /*5360*/  IMAD.MOV.U32 R114, RZ, RZ, R104 ;  /* 0x000000ffff727224 */ /* 0x000fc400078e0068 */
[-C--:B------:R-:W-:Y:S01]  /*5370*/  F2FP.F16.E4M3.UNPACK_B R100, R130.reuse ;  /* 0x00000082ff64723e */ /* 0x080fe200020006ff */
[----:B------:R-:W-:Y:S01]  /*5380*/  IMAD.MOV.U32 R108, RZ, RZ, R84 ;  /* 0x000000ffff6c7224 */ /* 0x000fe200078e0054 */
[-C--:B------:R-:W-:Y:S01]  /*5390*/  F2FP.F16.E4M3.UNPACK_B R101, R131.reuse ;  /* 0x00000083ff65723e */ /* 0x080fe200020006ff */
[----:B------:R-:W-:Y:S01]  /*53a0*/  IMAD.MOV.U32 R109, RZ, RZ, R86 ;  /* 0x000000ffff6d7224 */ /* 0x000fe200078e0056 */
[----:B------:R-:W4:Y:S01]  /*53b0*/  LDL R132, [R1+0xe8] ;  /* 0x0000e80001847983 */ /* 0x000f220000100800 */
[----:B------:R-:W-:Y:S02]  /*53c0*/  IMAD.MOV.U32 R110, RZ, RZ, R88 ;  /* 0x000000ffff6e7224 */ /* 0x000fe400078e0058 */
[----:B------:R-:W-:Y:S01]  /*53d0*/  IMAD.MOV.U32 R111, RZ, RZ, R90 ;  /* 0x000000ffff6f7224 */ /* 0x000fe200078e005a */
[----:B------:R-:W4:Y:S01]  /*53e0*/  LDL R133, [R1+0xf0] ;  /* 0x0000f00001857983 */ /* 0x000f220000100800 */
[----:B------:R-:W-:Y:S01]  /*53f0*/  IMAD.MOV.U32 R115, RZ, RZ, R106 ;  /* 0x000000ffff737224 */ /* 0x000fe200078e006a */
[----:B------:R-:W-:Y:S01]  /*5400*/  F2FP.F16.E4M3.UNPACK_B R130, R130.H1 ;  /* 0x00000082ff82723e */ /* 0x000fe200030006ff */
[----:B------:R-:W-:Y:S01]  /*5410*/  IMAD.MOV.U32 R84, RZ, RZ, R97 ;  /* 0x000000ffff547224 */ /* 0x000fe200078e0061 */
[----:B------:R-:W-:Y:S01]  /*5420*/  F2FP.F16.E4M3.UNPACK_B R131, R131.H1 ;  /* 0x00000083ff83723e */ /* 0x000fe200030006ff */
[----:B------:R-:W-:Y:S01]  /*5430*/  IMAD.MOV.U32 R86, RZ, RZ, R105 ;  /* 0x000000ffff567224 */ /* 0x000fe200078e0069 */
[-C--:B------:R-:W-:Y:S01]  /*5440*/  HMMA.16816.F32 R76, R108, R100.reuse, R76 ;  /* 0x000000646c4c723c */ /* 0x080fe2000000184c */
[----:B------:R-:W-:Y:S01]  /*5450*/  SHF.R.U32.HI R98, RZ, 0x3, R215 ;  /* 0x00000003ff627819 */ /* 0x000fe200000116d7 */
[----:B------:R-:W3:Y:S04]  /*5460*/  LDL R111, [R1+0x10] ;  /* 0x00001000016f7983 */ /* 0x000ee80000100800 */
[----:B------:R-:W-:Y:S01]  /*5470*/  HMMA.16816.F32 R112, R112, R100, R80 ;  /* 0x000000647070723c */ /* 0x000fe20000001850 */
[----:B------:R-:W-:Y:S01]  /*5480*/  F2FP.F16.E4M3.UNPACK_B R108, R102.H1 ;  /* 0x00000066ff6c723e */ /* 0x000fe200030006ff */
[----:B------:R-:W-:Y:S01]  /*5490*/  IMAD.MOV.U32 R102, RZ, RZ, R89 ;  /* 0x000000ffff667224 */ /* 0x000fe200078e0059 */
[----:B------:R-:W-:Y:S01]  /*54a0*/  F2FP.F16.E4M3.UNPACK_B R109, R103.H1 ;  /* 0x00000067ff6d723e */ /* 0x000fe200030006ff */
[----:B------:R-:W-:Y:S01]  /*54b0*/  IMAD.MOV.U32 R103, RZ, RZ, R91 ;  /* 0x000000ffff677224 */ /* 0x000fe200078e005b */
[----:B------:R-:W2:Y:S02]  /*54c0*/  LDL R110, [R1+0x24] ;  /* 0x00002400016e7983 */ /* 0x000ea40000100800 */
[----:B------:R-:W-:-:S02]  /*54d0*/  IMAD.MOV.U32 R100, RZ, RZ, R85 ;  /* 0x000000ffff647224 */ /* 0x000fc400078e0055 */
[----:B------:R-:W-:Y:S01]  /*54e0*/  IMAD.MOV.U32 R101, RZ, RZ, R87 ;  /* 0x000000ffff657224 */ /* 0x000fe200078e0057 */
[----:B------:R-:W5:Y:S01]  /*54f0*/  LDL R106, [R1+0x30] ;  /* 0x00003000016a7983 */ /* 0x000f620000100800 */
[----:B------:R-:W-:Y:S02]  /*5500*/  IMAD.MOV.U32 R80, RZ, RZ, R97 ;  /* 0x000000ffff507224 */ /* 0x000fe400078e0061 */
[----:B------:R-:W-:Y:S01]  /*5510*/  IMAD.MOV.U32 R81, RZ, RZ, R99 ;  /* 0x000000ffff517224 */ /* 0x000fe200078e0063 */
[----:B------:R-:W4:Y:S01]  /*5520*/  LDL R104, [R1+0x40] ;  /* 0x0000400001687983 */ /* 0x000f220000100800 */
[----:B------:R-:W-:Y:S02]  /*5530*/  IMAD.MOV.U32 R82, RZ, RZ, R105 ;  /* 0x000000ffff527224 */ /* 0x000fe400078e0069 */
[----:B------:R-:W-:Y:S01]  /*5540*/  IMAD.MOV.U32 R83, RZ, RZ, R107 ;  /* 0x000000ffff537224 */ /* 0x000fe200078e006b */
[-C--:B------:R-:W-:Y:S01]  /*5550*/  HMMA.16816.F32 R92, R100, R108.reuse, R92 ;  /* 0x0000006c645c723c */ /* 0x080fe2000000185c */
[----:B------:R-:W-:Y:S01]  /*5560*/  LOP3.LUT R98, R98, 0xc, RZ, 0xc0, !PT ;  /* 0x0000000c62627812 */ /* 0x000fe200078ec0ff */
[----:B------:R-:W3:Y:S04]  /*5570*/  LDL R103, [R1+0x18] ;  /* 0x0000180001677983 */ /* 0x000ee80000100800 */
[----:B------:R-:W-:Y:S01]  /*5580*/  HMMA.16816.F32 R80, R80, R108, R72 ;  /* 0x0000006c5050723c */ /* 0x000fe20000001848 */
[----:B------:R-:W5:Y:S04]  /*5590*/  LDL R109, [R1+0x38] ;  /* 0x00003800016d7983 */ /* 0x000f680000100800 */
[----:B------:R-:W4:Y:S02]  /*55a0*/  LDL R105, [R1+0x2c] ;  /* 0x00002c0001697983 */ /* 0x000f240000100800 */
[----:B------:R-:W-:-:S02]  /*55b0*/  IMAD.MOV.U32 R72, RZ, RZ, R85 ;  /* 0x000000ffff487224 */ /* 0x000fc400078e0055 */
[----:B------:R-:W-:Y:S01]  /*55c0*/  IMAD.MOV.U32 R73, RZ, RZ, R87 ;  /* 0x000000ffff497224 */ /* 0x000fe200078e0057 */
[----:B------:R-:W4:Y:S01]  /*55d0*/  LDL R134, [R1+0xf8] ;  /* 0x0000f80001867983 */ /* 0x000f220000100800 */
[----:B------:R-:W-:Y:S02]  /*55e0*/  IMAD.MOV.U32 R74, RZ, RZ, R89 ;  /* 0x000000ffff4a7224 */ /* 0x000fe400078e0059 */
[----:B------:R-:W-:Y:S01]  /*55f0*/  IMAD.MOV.U32 R75, RZ, RZ, R91 ;  /* 0x000000ffff4b7224 */ /* 0x000fe200078e005b */
[----:B------:R-:W4:Y:S01]  /*5600*/  LDL R139, [R1+0x128] ;  /* 0x00012800018b7983 */ /* 0x000f220000100800 */
[----:B------:R-:W-:Y:S02]  /*5610*/  IMAD.MOV.U32 R85, RZ, RZ, R99 ;  /* 0x000000ffff557224 */ /* 0x000fe400078e0063 */
[----:B------:R-:W-:Y:S02]  /*5620*/  IMAD.MOV.U32 R87, RZ, RZ, R107 ;  /* 0x000000ffff577224 */ /* 0x000fe400078e006b */
[----:B------:R-:W-:Y:S01]  /*5630*/  FMUL R96, R92, UR11 ;  /* 0x0000000b5c607c20 */ /* 0x000fe20008400000 */
[----:B------:R-:W5:Y:S01]  /*5640*/  LDL R107, [R1+0x1c] ;  /* 0x00001c00016b7983 */ /* 0x000f620000100800 */
[-C--:B------:R-:W-:Y:S03]  /*5650*/  HMMA.16816.F32 R76, R72, R130.reuse, R76 ;  /* 0x00000082484c723c */ /* 0x080fe6000000184c */
[----:B------:R-:W4:Y:S03]  /*5660*/  LDL R140, [R1+0x130] ;  /* 0x00013000018c7983 */ /* 0x000f260000100800 */
[----:B------:R-:W-:Y:S01]  /*5670*/  HMMA.16816.F32 R84, R84, R130, R112 ;  /* 0x000000825454723c */ /* 0x000fe20000001870 */
[----:B------:R-:W-:Y:S01]  /*5680*/  FMUL R75, R93, UR11 ;  /* 0x0000000b5d4b7c20 */ /* 0x000fe20008400000 */
[----:B------:R-:W-:Y:S01]  /*5690*/  FMUL R72, R94, UR11 ;  /* 0x0000000b5e487c20 */ /* 0x000fe20008400000 */
[----:B------:R-:W-:Y:S01]  /*56a0*/  FMUL R74, R95, UR11 ;  /* 0x0000000b5f4a7c20 */ /* 0x000fe20008400000 */
[----:B------:R-:W-:Y:S01]  /*56b0*/  FMUL R73, R80, UR11 ;  /* 0x0000000b50497c20 */ /* 0x000fe20008400000 */
[----:B------:R-:W-:Y:S01]  /*56c0*/  FMUL R88, R81, UR11 ;  /* 0x0000000b51587c20 */ /* 0x000fe20008400000 */
[----:B------:R-:W-:Y:S01]  /*56d0*/  FMNMX R96, R96, R75, !PT ;  /* 0x0000004b60607209 */ /* 0x000fe20007800000 */
[----:B------:R-:W-:Y:S01]  /*56e0*/  FMUL R75, R83, UR11 ;  /* 0x0000000b534b7c20 */ /* 0x000fe20008400000 */
[----:B------:R-:W-:Y:S01]  /*56f0*/  FMNMX R72, R72, R74, !PT ;  /* 0x0000004a48487209 */ /* 0x000fe20007800000 */
[----:B------:R-:W-:Y:S01]  /*5700*/  FMUL R74, R82, UR11 ;  /* 0x0000000b524a7c20 */ /* 0x000fe20008400000 */
[----:B------:R-:W-:Y:S01]  /*5710*/  FMNMX R73, R73, R88, !PT ;  /* 0x0000005849497209 */ /* 0x000fe20007800000 */
[----:B------:R-:W2:Y:S03]  /*5720*/  LDL R115, [R1+0xc] ;  /* 0x00000c0001737983 */ /* 0x000ea60000100800 */
[----:B------:R-:W-:Y:S01]  /*5730*/  FMNMX R74, R74, R75, !PT ;  /* 0x0000004b4a4a7209 */ /* 0x000fe20007800000 */
[----:B------:R-:W5:Y:S03]  /*5740*/  LDL R112, [R1+0x20] ;  /* 0x0000200001707983 */ /* 0x000f660000100800 */
[----:B------:R-:W-:Y:S01]  /*5750*/  FMUL R90, R76, UR11 ;  /* 0x0000000b4c5a7c20 */ /* 0x000fe20008400000 */
[----:B------:R-:W-:Y:S01]  /*5760*/  FMUL R89, R78, UR11 ;  /* 0x0000000b4e597c20 */ /* 0x000fe20008400000 */
[----:B------:R-:W4:Y:S04]  /*5770*/  LDL R113, [R1+0x14] ;  /* 0x0000140001717983 */ /* 0x000f280000100800 */
[----:B------:R-:W-:Y:S01]  /*5780*/  FMUL R88, R84, UR11 ;  /* 0x0000000b54587c20 */ /* 0x000fe20008400000 */
[----:B------:R-:W-:Y:S01]  /*5790*/  FMUL R75, R86, UR11 ;  /* 0x0000000b564b7c20 */ /* 0x000fe20008400000 */
[----:B------:R-:W-:Y:S01]  /*57a0*/  FMNMX R96, R90, R96, !PT ;  /* 0x000000605a607209 */ /* 0x000fe20007800000 */
        /* <DEDUP_REMOVED lines=8> */
[----:B------:R-:W5:Y:S01]  /*5830*/  LDL R114, [R1+0x28] ;  /* 0x0000280001727983 */ /* 0x000f620000100800 */
[----:B------:R-:W-:-:S02]  /*5840*/  FMNMX R72, R89, R72, !PT ;  /* 0x0000004859487209 */ /* 0x000fc40007800000 */
[----:B------:R-:W-:Y:S01]  /*5850*/  FMNMX R73, R88, R73, !PT ;  /* 0x0000004958497209 */ /* 0x000fe20007800000 */
[----:B------:R-:W5:Y:S01]  /*5860*/  LDL R130, [R1+0xd8] ;  /* 0x0000d80001827983 */ /* 0x000f620000100800 */
[----:B------:R-:W-:-:S03]  /*5870*/  FMNMX R74, R75, R74, !PT ;  /* 0x0000004a4b4a7209 */ /* 0x000fc60007800000 */
[----:B------:R-:W0:Y:S04]  /*5880*/  SHFL.BFLY PT, R90, R96, 0x2, 0x1f ;  /* 0x0c401f00605a7f89 */ /* 0x000e2800000e0000 */
[----:B------:R-:W1:Y:S04]  /*5890*/  SHFL.BFLY PT, R89, R72, 0x2, 0x1f ;  /* 0x0c401f0048597f89 */ /* 0x000e6800000e0000 */
[----:B------:R-:W1:Y:S04]  /*58a0*/  SHFL.BFLY PT, R88, R73, 0x2, 0x1f ;  /* 0x0c401f0049587f89 */ /* 0x000e6800000e0000 */
[----:B------:R-:W1:Y:S04]  /*58b0*/  SHFL.BFLY PT, R75, R74, 0x2, 0x1f ;  /* 0x0c401f004a4b7f89 */ /* 0x000e6800000e0000 */
[----:B------:R-:W5:Y:S04]  /*58c0*/  LDL R131, [R1+0x104] ;  /* 0x0001040001837983 */ /* 0x000f680000100800 */
[----:B------:R-:W5:Y:S01]  /*58d0*/  LDL R135, [R1+0x124] ;  /* 0x0001240001877983 */ /* 0x000f620000100800 */
[----:B0-----:R-:W-:-:S03]  /*58e0*/  FMNMX R96, R96, R90, !PT ;  /* 0x0000005a60607209 */ /* 0x001fc60007800000 */
[----:B------:R-:W5:Y:S01]  /*58f0*/  LDL R136, [R1+0x138] ;  /* 0x0001380001887983 */ /* 0x000f620000100800 */
[----:B-1----:R-:W-:-:S03]  /*5900*/  FMNMX R72, R72, R89, !PT ;  /* 0x0000005948487209 */ /* 0x002fc60007800000 */
[----:B------:R-:W5:Y:S01]  /*5910*/  LDL R141, [R1+0x140] ;  /* 0x00014000018d7983 */ /* 0x000f620000100800 */
[----:B------:R-:W-:-:S03]  /*5920*/  FMNMX R73, R73, R88, !PT ;  /* 0x0000005849497209 */ /* 0x000fc60007800000 */
[----:B------:R-:W5:Y:S01]  /*5930*/  LDL R215, [R1+0x144] ;  /* 0x0001440001d77983 */ /* 0x000f620000100800 */
[----:B------:R-:W-:-:S03]  /*5940*/  FMNMX R74, R74, R75, !PT ;  /* 0x0000004b4a4a7209 */ /* 0x000fc60007800000 */
[----:B------:R-:W0:Y:S04]  /*5950*/  SHFL.BFLY PT, R97, R96, 0x1, 0x1f ;  /* 0x0c201f0060617f89 */ /* 0x000e2800000e0000 */
[----:B------:R-:W1:Y:S04]  /*5960*/  SHFL.BFLY PT, R75, R72, 0x1, 0x1f ;  /* 0x0c201f00484b7f89 */ /* 0x000e6800000e0000 */
[----:B------:R-:W1:Y:S04]  /*5970*/  SHFL.BFLY PT, R90, R73, 0x1, 0x1f ;  /* 0x0c201f00495a7f89 */ /* 0x000e6800000e0000 */
[----:B------:R-:W1:Y:S01]  /*5980*/  SHFL.BFLY PT, R91, R74, 0x1, 0x1f ;  /* 0x0c201f004a5b7f89 */ /* 0x000e6200000e0000 */
[----:B------:R-:W-:-:S04]  /*5990*/  LOP3.LUT R89, R250, 0x1c, RZ, 0xc0, !PT ;  /* 0x0000001cfa597812 */ /* 0x000fc800078ec0ff */
[----:B------:R-:W-:-:S05]  /*59a0*/  LEA R88, R89, UR8, 0x2 ;  /* 0x0000000859587c11 */ /* 0x000fca000f8e10ff */
[----:B------:R-:W-:Y:S01]  /*59b0*/  IMAD.IADD R98, R88, 0x1, R98 ;  /* 0x0000000158627824 */ /* 0x000fe200078e0262 */
[----:B0-----:R-:W-:Y:S01]  /*59c0*/  FMNMX R97, R96, R97, !PT ;  /* 0x0000006160617209 */ /* 0x001fe20007800000 */
[----:B------:R-:W-:Y:S01]  /*59d0*/  BAR.SYNC.DEFER_BLOCKING 0x0 ;  /* 0x0000000000007b1d */ /* 0x000fe20000010000 */
[----:B-1----:R-:W-:Y:S02]  /*59e0*/  FMNMX R75, R72, R75, !PT ;  /* 0x0000004b484b7209 */ /* 0x002fe40007800000 */
[----:B------:R-:W-:Y:S02]  /*59f0*/  FMNMX R90, R73, R90, !PT ;  /* 0x0000005a495a7209 */ /* 0x000fe40007800000 */
[----:B------:R-:W-:Y:S01]  /*5a00*/  FMNMX R91, R74, R91, !PT ;  /* 0x0000005b4a5b7209 */ /* 0x000fe20007800000 */
[----:B------:R-:W-:Y:S04]  /*5a10*/  @!P0 STS [R98+0x2000], R97 ;  /* 0x0020006162008388 */ /* 0x000fe80000000800 */
[----:B------:R-:W-:Y:S04]  /*5a20*/  @!P0 STS [R98+0x2080], R75 ;  /* 0x0020804b62008388 */ /* 0x000fe80000000800 */
[----:B------:R-:W-:Y:S04]  /*5a30*/  @!P0 STS [R98+0x2100], R90 ;  /* 0x0021005a62008388 */ /* 0x000fe80000000800 */
[----:B------:R-:W-:Y:S01]  /*5a40*/  @!P0 STS [R98+0x2180], R91 ;  /* 0x0021805b62008388 */ /* 0x000fe20000000800 */
[----:B------:R-:W-:Y:S01]  /*5a50*/  LEA R96, R38, UR8, 0x2 ;  /* 0x0000000826607c11 */ /* 0x000fe2000f8e10ff */
[----:B------:R-:W-:Y:S06]  /*5a60*/  BAR.SYNC.DEFER_BLOCKING 0x0 ;  /* 0x0000000000007b1d */ /* 0x000fec0000010000 */
[----:B------:R-:W5:Y:S04]  /*5a70*/  LDL R38, [R1+0x34] ;  /* 0x0000340001267983 */ /* 0x000f680000100800 */
[----:B------:R-:W0:Y:S04]  /*5a80*/  LDS R72, [R96+0x2000] ;  /* 0x0020000060487984 */ /* 0x000e280000000800 */
[----:B0-----:R-:W0:Y:S02]  /*5a90*/  SHFL.BFLY PT, R73, R72, 0x2, 0x1f ;  /* 0x0c401f0048497f89 */ /* 0x001e2400000e0000 */
[----:B0-----:R-:W-:-:S05]  /*5aa0*/  FMNMX R73, R72, R73, !PT ;  /* 0x0000004948497209 */ /* 0x001fca0007800000 */
[----:B------:R-:W0:Y:S02]  /*5ab0*/  SHFL.BFLY PT, R72, R73, 0x1, 0x1f ;  /* 0x0c201f0049487f89 */ /* 0x000e2400000e0000 */
[----:B0-----:R-:W-:-:S05]  /*5ac0*/  FMNMX R72, R73, R72, !PT ;  /* 0x0000004849487209 */ /* 0x001fca0007800000 */
[----:B------:R-:W-:Y:S01]  /*5ad0*/  @!P0 STS [R96+0x2000], R72 ;  /* 0x0020004860008388 */ /* 0x000fe20000000800 */
[----:B------:R-:W-:Y:S06]  /*5ae0*/  BAR.SYNC.DEFER_BLOCKING 0x0 ;  /* 0x0000000000007b1d */ /* 0x000fec0000010000 */
[----:B------:R-:W0:Y:S04]  /*5af0*/  LDS R72, [R88+0x2000] ;  /* 0x0020000058487984 */ /* 0x000e280000000800 */
[----:B------:R-:W1:Y:S04]  /*5b00*/  LDS R73, [R88+0x2080] ;  /* 0x0020800058497984 */ /* 0x000e680000000800 */
[----:B------:R-:W3:Y:S04]  /*5b10*/  LDS R74, [R88+0x2100] ;  /* 0x00210000584a7984 */ /* 0x000ee80000000800 */
[----:B------:R-:W3:Y:S01]  /*5b20*/  LDS R75, [R88+0x2180] ;  /* 0x00218000584b7984 */ /* 0x000ee20000000800 */
[----:B0-----:R-:W-:-:S02]  /*5b30*/  FMNMX R72, R72, R39, !PT ;  /* 0x0000002748487209 */ /* 0x001fc40007800000 */
[----:B-1----:R-:W-:-:S03]  /*5b40*/  FMNMX R73, R73, R3, !PT ;  /* 0x0000000349497209 */ /* 0x002fc60007800000 */
[--C-:B------:R-:W-:Y:S01]  /*5b50*/  FFMA R91, R76, UR11, -R72.reuse ;  /* 0x0000000b4c5b7c23 */ /* 0x100fe20008000848 */
[--C-:B------:R-:W-:Y:S01]  /*5b60*/  FFMA R93, R93, UR11, -R72.reuse ;  /* 0x0000000b5d5d7c23 */ /* 0x100fe20008000848 */
[--C-:B------:R-:W-:Y:S01]  /*5b70*/  FFMA R90, R92, UR11, -R72.reuse ;  /* 0x0000000b5c5a7c23 */ /* 0x100fe20008000848 */
[----:B------:R-:W-:Y:S01]  /*5b80*/  FFMA R92, R77, UR11, -R72 ;  /* 0x0000000b4d5c7c23 */ /* 0x000fe20008000848 */
[----:B------:R-:W-:Y:S01]  /*5b90*/  FMUL R91, R91, 1.4426950216293334961 ;  /* 0x3fb8aa3b5b5b7820 */ /* 0x000fe20000400000 */
[----:B------:R-:W-:Y:S01]  /*5ba0*/  FFMA R94, R94, UR11, -R73 ;  /* 0x0000000b5e5e7c23 */ /* 0x000fe20008000849 */
[----:B------:R-:W-:Y:S02]  /*5bb0*/  FMUL R93, R93, 1.4426950216293334961 ;  /* 0x3fb8aa3b5d5d7820 */ /* 0x000fe40000400000 */
[----:B------:R0:W-:Y:S01]  /*5bc0*/  MUFU.EX2 R77, R91 ;  /* 0x0000005b004d7308 */ /* 0x0001e20000000800 */
[----:B---3--:R-:W-:Y:S01]  /*5bd0*/  FMNMX R74, R74, R2, !PT ;  /* 0x000000024a4a7209 */ /* 0x008fe20007800000 */
[----:B0-----:R-:W-:Y:S01]  /*5be0*/  FMUL R91, R92, 1.4426950216293334961 ;  /* 0x3fb8aa3b5c5b7820 */ /* 0x001fe20000400000 */
[----:B------:R-:W-:-:S05]  /*5bf0*/  FMUL R92, R94, 1.4426950216293334961 ;  /* 0x3fb8aa3b5e5c7820 */ /* 0x000fca0000400000 */
[----:B------:R0:W-:Y:S01]  /*5c00*/  MUFU.EX2 R76, R93 ;  /* 0x0000005d004c7308 */ /* 0x0001e20000000800 */
[--C-:B------:R-:W-:Y:S01]  /*5c10*/  FFMA R94, R78, UR11, -R73.reuse ;  /* 0x0000000b4e5e7c23 */ /* 0x100fe20008000849 */
[----:B------:R-:W-:Y:S01]  /*5c20*/  FMNMX R75, R75, R4, !PT ;  /* 0x000000044b4b7209 */ /* 0x000fe20007800000 */
[----:B0-----:R-:W-:Y:S02]  /*5c30*/  FFMA R93, R79, UR11, -R73 ;  /* 0x0000000b4f5d7c23 */ /* 0x001fe40008000849 */
[----:B------:R-:W-:Y:S01]  /*5c40*/  FMUL R79, R94, 1.4426950216293334961 ;  /* 0x3fb8aa3b5e4f7820 */ /* 0x000fe20000400000 */
[----:B------:R-:W-:Y:S01]  /*5c50*/  FFMA R94, R80, UR11, -R74 ;  /* 0x0000000b505e7c23 */ /* 0x000fe2000800084a */
[----:B------:R-:W-:-:S03]  /*5c60*/  FMUL R93, R93, 1.4426950216293334961 ;  /* 0x3fb8aa3b5d5d7820 */ /* 0x000fc60000400000 */
[----:B------:R-:W-:Y:S01]  /*5c70*/  FMUL R94, R94, 1.4426950216293334961 ;  /* 0x3fb8aa3b5e5e7820 */ /* 0x000fe20000400000 */
[----:B------:R0:W-:Y:S01]  /*5c80*/  MUFU.EX2 R80, R93 ;  /* 0x0000005d00507308 */ /* 0x0001e20000000800 */
[----:B------:R-:W-:Y:S01]  /*5c90*/  FFMA R95, R95, UR11, -R73 ;  /* 0x0000000b5f5f7c23 */ /* 0x000fe20008000849 */
[--C-:B------:R-:W-:Y:S01]  /*5ca0*/  FFMA R82, R82, UR11, -R75.reuse ;  /* 0x0000000b52527c23 */ /* 0x100fe2000800084b */
[----:B------:R-:W-:Y:S01]  /*5cb0*/  FFMA R83, R83, UR11, -R75 ;  /* 0x0000000b53537c23 */ /* 0x000fe2000800084b */
[----:B------:R-:W-:Y:S01]  /*5cc0*/  FMUL R90, R90, 1.4426950216293334961 ;  /* 0x3fb8aa3b5a5a7820 */ /* 0x000fe20000400000 */
[----:B0-----:R-:W-:-:S03]  /*5cd0*/  FFMA R93, R81, UR11, -R74 ;  /* 0x0000000b515d7c23 */ /* 0x001fc6000800084a */
[----:B------:R0:W-:Y:S01]  /*5ce0*/  MUFU.EX2 R81, R94 ;  /* 0x0000005e00517308 */ /* 0x0001e20000000800 */
[----:B------:R-:W-:Y:S01]  /*5cf0*/  FMUL R95, R95, 1.4426950216293334961 ;  /* 0x3fb8aa3b5f5f7820 */ /* 0x000fe20000400000 */
[----:B------:R-:W-:Y:S01]  /*5d00*/  FMUL R82, R82, 1.4426950216293334961 ;  /* 0x3fb8aa3b52527820 */ /* 0x000fe20000400000 */
[----:B------:R-:W-:Y:S01]  /*5d10*/  FMUL R83, R83, 1.4426950216293334961 ;  /* 0x3fb8aa3b53537820 */ /* 0x000fe20000400000 */
[--C-:B------:R-:W-:Y:S01]  /*5d20*/  FFMA R86, R86, UR11, -R75.reuse ;  /* 0x0000000b56567c23 */ /* 0x100fe2000800084b */
[----:B0-----:R-:W-:Y:S01]  /*5d30*/  FMUL R94, R93, 1.4426950216293334961 ;  /* 0x3fb8aa3b5d5e7820 */ /* 0x001fe20000400000 */
[----:B------:R-:W-:Y:S02]  /*5d40*/  FFMA R93, R84, UR11, -R74 ;  /* 0x0000000b545d7c23 */ /* 0x000fe4000800084a */
[----:B------:R-:W0:Y:S01]  /*5d50*/  MUFU.EX2 R90, R90 ;  /* 0x0000005a005a7308 */ /* 0x000e220000000800 */
[----:B------:R-:W-:Y:S01]  /*5d60*/  FMUL R86, R86, 1.4426950216293334961 ;  /* 0x3fb8aa3b56567820 */ /* 0x000fe20000400000 */
[----:B------:R-:W-:Y:S01]  /*5d70*/  FFMA R87, R87, UR11, -R75 ;  /* 0x0000000b57577c23 */ /* 0x000fe2000800084b */
[----:B------:R-:W-:-:S05]  /*5d80*/  FMUL R93, R93, 1.4426950216293334961 ;  /* 0x3fb8aa3b5d5d7820 */ /* 0x000fca0000400000 */
[----:B------:R1:W-:Y:S01]  /*5d90*/  MUFU.EX2 R84, R94 ;  /* 0x0000005e00547308 */ /* 0x0003e20000000800 */
[----:B------:R-:W-:-:S07]  /*5da0*/  FMUL R87, R87, 1.4426950216293334961 ;  /* 0x3fb8aa3b57577820 */ /* 0x000fce0000400000 */
[----:B------:R-:W-:Y:S01]  /*5db0*/  MUFU.EX2 R92, R92 ;  /* 0x0000005c005c7308 */ /* 0x000fe20000000800 */
[----:B-1----:R-:W-:-:S07]  /*5dc0*/  FFMA R94, R85, UR11, -R74 ;  /* 0x0000000b555e7c23 */ /* 0x002fce000800084a */
[----:B------:R0:W1:Y:S01]  /*5dd0*/  MUFU.EX2 R78, R95 ;  /* 0x0000005f004e7308 */ /* 0x0000620000000800 */
[----:B------:R-:W-:-:S07]  /*5de0*/  FMUL R94, R94, 1.4426950216293334961 ;  /* 0x3fb8aa3b5e5e7820 */ /* 0x000fce0000400000 */
[----:B------:R-:W-:Y:S08]  /*5df0*/  MUFU.EX2 R99, R82 ;  /* 0x0000005200637308 */ /* 0x000ff00000000800 */
[----:B------:R-:W3:Y:S08]  /*5e00*/  MUFU.EX2 R100, R83 ;  /* 0x0000005300647308 */ /* 0x000ef00000000800 */
[----:B------:R-:W2:Y:S08]  /*5e10*/  MUFU.EX2 R79, R79 ;  /* 0x0000004f004f7308 */ /* 0x000eb00000000800 */
[----:B------:R1:W-:Y:S08]  /*5e20*/  MUFU.EX2 R85, R93 ;  /* 0x0000005d00557308 */ /* 0x0003f00000000800 */
[----:B------:R3:W4:Y:S08]  /*5e30*/  MUFU.EX2 R101, R86 ;  /* 0x0000005600657308 */ /* 0x0007300000000800 */
[----:B------:R-:W5:Y:S08]  /*5e40*/  MUFU.EX2 R91, R91 ;  /* 0x0000005b005b7308 */ /* 0x000f700000000800 */
[----:B------:R-:W5:Y:S08]  /*5e50*/  MUFU.EX2 R97, R94 ;  /* 0x0000005e00617308 */ /* 0x000f700000000800 */
[----:B------:R2:W5:Y:S01]  /*5e60*/  MUFU.EX2 R108, R87 ;  /* 0x00000057006c7308 */ /* 0x0005620000000800 */
[----:B0-----:R-:W-:Y:S01]  /*5e70*/  FADD R95, R90, R76 ;  /* 0x0000004c5a5f7221 */ /* 0x001fe20000000000 */
[----:B-1----:R-:W-:Y:S01]  /*5e80*/  FADD R93, R92, R78 ;  /* 0x0000004e5c5d7221 */ /* 0x002fe20000000000 */
[----:B---3--:R-:W-:-:S02]  /*5e90*/  FADD R86, R99, R100 ;  /* 0x0000006463567221 */ /* 0x008fc40000000000 */
[----:B------:R-:W-:Y:S01]  /*5ea0*/  FADD R95, R77, R95 ;  /* 0x0000005f4d5f7221 */ /* 0x000fe20000000000 */
[----:B--2---:R-:W-:Y:S01]  /*5eb0*/  FADD R87, R81, R84 ;  /* 0x0000005451577221 */ /* 0x004fe20000000000 */
[----:B------:R-:W-:Y:S01]  /*5ec0*/  FADD R93, R79, R93 ;  /* 0x0000005d4f5d7221 */ /* 0x000fe20000000000 */
[----:B----4-:R-:W-:Y:S02]  /*5ed0*/  FADD R86, R101, R86 ;  /* 0x0000005665567221 */ /* 0x010fe40000000000 */
[----:B------:R-:W-:Y:S01]  /*5ee0*/  FADD R87, R85, R87 ;  /* 0x0000005755577221 */ /* 0x000fe20000000000 */
[----:B-----5:R-:W-:Y:S01]  /*5ef0*/  FADD R95, R91, R95 ;  /* 0x0000005f5b5f7221 */ /* 0x020fe20000000000 */
[----:B------:R-:W-:Y:S02]  /*5f00*/  FADD R93, R80, R93 ;  /* 0x0000005d505d7221 */ /* 0x000fe40000000000 */
[----:B------:R-:W-:Y:S01]  /*5f10*/  FADD R87, R97, R87 ;  /* 0x0000005761577221 */ /* 0x000fe20000000000 */
[----:B------:R-:W-:Y:S01]  /*5f20*/  FADD R86, R108, R86 ;  /* 0x000000566c567221 */ /* 0x000fe20000000000 */
[----:B------:R-:W0:Y:S04]  /*5f30*/  SHFL.BFLY PT, R102, R95, 0x2, 0x1f ;  /* 0x0c401f005f667f89 */ /* 0x000e2800000e0000 */
[----:B------:R-:W1:Y:S04]  /*5f40*/  SHFL.BFLY PT, R94, R93, 0x2, 0x1f ;  /* 0x0c401f005d5e7f89 */ /* 0x000e6800000e0000 */
[----:B------:R-:W2:Y:S04]  /*5f50*/  SHFL.BFLY PT, R82, R87, 0x2, 0x1f ;  /* 0x0c401f0057527f89 */ /* 0x000ea800000e0000 */
[----:B------:R-:W3:Y:S01]  /*5f60*/  SHFL.BFLY PT, R83, R86, 0x2, 0x1f ;  /* 0x0c401f0056537f89 */ /* 0x000ee200000e0000 */
[----:B0-----:R-:W-:Y:S01]  /*5f70*/  FADD R102, R95, R102 ;  /* 0x000000665f667221 */ /* 0x001fe20000000000 */
[----:B-1----:R-:W-:Y:S01]  /*5f80*/  FADD R94, R93, R94 ;  /* 0x0000005e5d5e7221 */ /* 0x002fe20000000000 */
[----:B--2---:R-:W-:Y:S01]  /*5f90*/  FADD R82, R87, R82 ;  /* 0x0000005257527221 */ /* 0x004fe20000000000 */
[----:B---3--:R-:W-:-:S03]  /*5fa0*/  FADD R83, R86, R83 ;  /* 0x0000005356537221 */ /* 0x008fc60000000000 */
[----:B------:R-:W0:Y:S04]  /*5fb0*/  SHFL.BFLY PT, R87, R94, 0x1, 0x1f ;  /* 0x0c201f005e577f89 */ /* 0x000e2800000e0000 */
[----:B------:R-:W1:Y:S04]  /*5fc0*/  SHFL.BFLY PT, R86, R102, 0x1, 0x1f ;  /* 0x0c201f0066567f89 */ /* 0x000e6800000e0000 */
[----:B------:R-:W2:Y:S04]  /*5fd0*/  SHFL.BFLY PT, R93, R82, 0x1, 0x1f ;  /* 0x0c201f00525d7f89 */ /* 0x000ea800000e0000 */
[----:B------:R-:W3:Y:S01]  /*5fe0*/  SHFL.BFLY PT, R95, R83, 0x1, 0x1f ;  /* 0x0c201f00535f7f89 */ /* 0x000ee200000e0000 */
[----:B0-----:R-:W-:Y:S01]  /*5ff0*/  FADD R87, R94, R87 ;  /* 0x000000575e577221 */ /* 0x001fe20000000000 */
[----:B------:R-:W-:Y:S01]  /*6000*/  BAR.SYNC.DEFER_BLOCKING 0x0 ;  /* 0x0000000000007b1d */ /* 0x000fe20000010000 */
[----:B-1----:R-:W-:Y:S01]  /*6010*/  FADD R86, R102, R86 ;  /* 0x0000005666567221 */ /* 0x002fe20000000000 */
[----:B--2---:R-:W-:Y:S01]  /*6020*/  FADD R93, R82, R93 ;  /* 0x0000005d525d7221 */ /* 0x004fe20000000000 */
[----:B---3--:R-:W-:-:S03]  /*6030*/  FADD R95, R83, R95 ;  /* 0x0000005f535f7221 */ /* 0x008fc60000000000 */
[----:B------:R-:W-:Y:S04]  /*6040*/  @!P0 STS [R98+0x2000], R86 ;  /* 0x0020005662008388 */ /* 0x000fe80000000800 */
[----:B------:R-:W-:Y:S04]  /*6050*/  @!P0 STS [R98+0x2080], R87 ;  /* 0x0020805762008388 */ /* 0x000fe80000000800 */
[----:B------:R0:W-:Y:S04]  /*6060*/  @!P0 STS [R98+0x2100], R93 ;  /* 0x0021005d62008388 */ /* 0x0001e80000000800 */
[----:B------:R1:W-:Y:S01]  /*6070*/  @!P0 STS [R98+0x2180], R95 ;  /* 0x0021805f62008388 */ /* 0x0003e20000000800 */
[----:B------:R-:W-:Y:S01]  /*6080*/  BAR.SYNC.DEFER_BLOCKING 0x0 ;  /* 0x0000000000007b1d */ /* 0x000fe20000010000 */
[----:B------:R-:W-:-:S05]  /*6090*/  IADD3 R102, P2, R103, UR5, RZ ;  /* 0x0000000567667c10 */ /* 0x000fca000ff5e0ff */
[----:B0-----:R-:W2:Y:S04]  /*60a0*/  LDL R93, [R1+0x44] ;  /* 0x00004400015d7983 */ /* 0x001ea80000100800 */
[----:B-1----:R-:W3:Y:S04]  /*60b0*/  LDL R98, [R1+0x54] ;  /* 0x0000540001627983 */ /* 0x002ee80000100800 */
[----:B------:R-:W0:Y:S04]  /*60c0*/  LDS R86, [R96+0x2000] ;  /* 0x0020000060567984 */ /* 0x000e280000000800 */
[----:B0-----:R-:W0:Y:S02]  /*60d0*/  SHFL.BFLY PT, R82, R86, 0x2, 0x1f ;  /* 0x0c401f0056527f89 */ /* 0x001e2400000e0000 */
[----:B0-----:R-:W-:-:S05]  /*60e0*/  FADD R86, R86, R82 ;  /* 0x0000005256567221 */ /* 0x001fca0000000000 */
[----:B------:R-:W0:Y:S01]  /*60f0*/  SHFL.BFLY PT, R83, R86, 0x1, 0x1f ;  /* 0x0c201f0056537f89 */ /* 0x000e2200000e0000 */
[----:B------:R-:W-:-:S03]  /*6100*/  IADD3 R82, P1, R111, UR5, RZ ;  /* 0x000000056f527c10 */ /* 0x000fc6000ff3e0ff */
[----:B------:R-:W4:Y:S01]  /*6110*/  LDL R111, [R1+0x48] ;  /* 0x00004800016f7983 */ /* 0x000f220000100800 */
[----:B------:R-:W-:-:S03]  /*6120*/  IADD3.X R103, R113, UR10, RZ, P2, !PT ;  /* 0x0000000a71677c10 */ /* 0x000fc600097fe4ff */
[----:B------:R-:W5:Y:S01]  /*6130*/  LDL R113, [R1+0x58] ;  /* 0x0000580001717983 */ /* 0x000f620000100800 */
[----:B0-----:R-:W-:-:S05]  /*6140*/  FADD R86, R86, R83 ;  /* 0x0000005356567221 */ /* 0x001fca0000000000 */
[----:B------:R0:W-:Y:S01]  /*6150*/  @!P0 STS [R96+0x2000], R86 ;  /* 0x0020005660008388 */ /* 0x0001e20000000800 */
[----:B------:R-:W-:Y:S01]  /*6160*/  BAR.SYNC.DEFER_BLOCKING 0x0 ;  /* 0x0000000000007b1d */ /* 0x000fe20000010000 */
[----:B------:R-:W-:Y:S02]  /*6170*/  IADD3.X R83, R115, UR10, RZ, P1, !PT ;  /* 0x0000000a73537c10 */ /* 0x000fe40008ffe4ff */
[----:B------:R-:W-:-:S03]  /*6180*/  IADD3 R94, P1, R112, UR5, RZ ;  /* 0x00000005705e7c10 */ /* 0x000fc6000ff3e0ff */
[----:B------:R-:W3:Y:S01]  /*6190*/  LDL R112, [R1+0x50] ;  /* 0x0000500001707983 */ /* 0x000ee20000100800 */
[----:B0-----:R-:W-:-:S03]  /*61a0*/  IADD3 R86, P2, R114, UR5, RZ ;  /* 0x0000000572567c10 */ /* 0x001fc6000ff5e0ff */
[----:B------:R-:W3:Y:S01]  /*61b0*/  LDL R114, [R1+0x60] ;  /* 0x0000600001727983 */ /* 0x000ee20000100800 */
[----:B------:R-:W-:-:S03]  /*61c0*/  IADD3.X R87, R110, UR10, RZ, P2, !PT ;  /* 0x0000000a6e577c10 */ /* 0x000fc600097fe4ff */
[----:B------:R-:W3:Y:S04]  /*61d0*/  LDL R115, [R1+0x68] ;  /* 0x0000680001737983 */ /* 0x000ee80000100800 */
[----:B------:R-:W3:Y:S04]  /*61e0*/  LDL R110, [R1+0x64] ;  /* 0x00006400016e7983 */ /* 0x000ee80000100800 */
[----:B------:R0:W3:Y:S01]  /*61f0*/  LDG.E.U8 R96, desc[UR12][R102.64] ;  /* 0x0000000c66607981 */ /* 0x0000e2000c1e1100 */
[----:B------:R-:W-:-:S03]  /*6200*/  IADD3.X R95, R107, UR10, RZ, P1, !PT ;  /* 0x0000000a6b5f7c10 */ /* 0x000fc60008ffe4ff */
[----:B------:R-:W3:Y:S04]  /*6210*/  LDG.E.U8 R83, desc[UR12][R82.64] ;  /* 0x0000000c52537981 */ /* 0x000ee8000c1e1100 */
[----:B------:R-:W3:Y:S01]  /*6220*/  LDG.E.U8 R87, desc[UR12][R86.64] ;  /* 0x0000000c56577981 */ /* 0x000ee2000c1e1100 */
[----:B0-----:R-:W-:-:S03]  /*6230*/  IADD3 R102, P2, R109, UR5, RZ ;  /* 0x000000056d667c10 */ /* 0x001fc6000ff5e0ff */
[----:B------:R-:W3:Y:S01]  /*6240*/  LDL R109, [R1+0x5c] ;  /* 0x00005c00016d7983 */ /* 0x000ee20000100800 */
[----:B------:R-:W-:-:S03]  /*6250*/  IADD3.X R103, R38, UR10, RZ, P2, !PT ;  /* 0x0000000a26677c10 */ /* 0x000fc600097fe4ff */
[----:B------:R-:W3:Y:S01]  /*6260*/  LDL R38, [R1+0x78] ;  /* 0x0000780001267983 */ /* 0x000ee20000100800 */
[----:B------:R-:W-:-:S03]  /*6270*/  IADD3 R106, P1, R106, UR5, RZ ;  /* 0x000000056a6a7c10 */ /* 0x000fc6000ff3e0ff */
[----:B------:R-:W3:Y:S01]  /*6280*/  LDG.E.U8 R94, desc[UR12][R94.64] ;  /* 0x0000000c5e5e7981 */ /* 0x000ee2000c1e1100 */
[----:B------:R-:W-:Y:S02]  /*6290*/  IADD3.X R107, R105, UR10, RZ, P1, !PT ;  /* 0x0000000a696b7c10 */ /* 0x000fe40008ffe4ff */
[----:B------:R-:W-:-:S03]  /*62a0*/  IADD3 R104, P1, R104, UR5, RZ ;  /* 0x0000000568687c10 */ /* 0x000fc6000ff3e0ff */
[----:B------:R4:W3:Y:S01]  /*62b0*/  LDG.E.U8 R82, desc[UR12][R106.64] ;  /* 0x0000000c6a527981 */ /* 0x0008e2000c1e1100 */
[----:B------:R-:W-:-:S03]  /*62c0*/  IADD3.X R105, R118, UR10, RZ, P1, !PT ;  /* 0x0000000a76697c10 */ /* 0x000fc60008ffe4ff */
[----:B------:R-:W3:Y:S04]  /*62d0*/  LDL R118, [R1+0x80] ;  /* 0x0000800001767983 */ /* 0x000ee80000100800 */
[----:B------:R-:W3:Y:S01]  /*62e0*/  LDG.E.U8 R95, desc[UR12][R102.64] ;  /* 0x0000000c665f7981 */ /* 0x000ee2000c1e1100 */
[----:B----4-:R-:W-:-:S03]  /*62f0*/  IADD3 R106, P2, R111, UR5, RZ ;  /* 0x000000056f6a7c10 */ /* 0x010fc6000ff5e0ff */
[----:B------:R-:W4:Y:S01]  /*6300*/  LDL R111, [R1+0x6c] ;  /* 0x00006c00016f7983 */ /* 0x000f220000100800 */
[----:B--2---:R-:W-:-:S03]  /*6310*/  IADD3.X R107, R93, UR10, RZ, P2, !PT ;  /* 0x0000000a5d6b7c10 */ /* 0x004fc600097fe4ff */
[----:B------:R5:W2:Y:S04]  /*6320*/  LDG.E.U8 R93, desc[UR12][R104.64] ;  /* 0x0000000c685d7981 */ /* 0x000aa8000c1e1100 */
[----:B------:R0:W2:Y:S01]  /*6330*/  LDG.E.U8 R86, desc[UR12][R106.64] ;  /* 0x0000000c6a567981 */ /* 0x0000a2000c1e1100 */
[----:B-----5:R-:W-:-:S03]  /*6340*/  IADD3 R104, P2, R113, UR5, RZ ;  /* 0x0000000571687c10 */ /* 0x020fc6000ff5e0ff */
[----:B------:R-:W5:Y:S01]  /*6350*/  LDL R113, [R1+0x7c] ;  /* 0x00007c0001717983 */ /* 0x000f620000100800 */
[----:B---3--:R-:W-:Y:S02]  /*6360*/  IADD3.X R105, R98, UR10, RZ, P2, !PT ;  /* 0x0000000a62697c10 */ /* 0x008fe400097fe4ff */
[----:B------:R-:W-:Y:S02]  /*6370*/  IADD3 R102, P1, R112, UR5, RZ ;  /* 0x0000000570667c10 */ /* 0x000fe4000ff3e0ff */
[----:B------:R-:W3:Y:S02]  /*6380*/  LDL R112, [R1+0x74] ;  /* 0x0000740001707983 */ /* 0x000ee40000100800 */
[----:B------:R-:W-:Y:S02]  /*6390*/  IADD3.X R103, R117, UR10, RZ, P1, !PT ;  /* 0x0000000a75677c10 */ /* 0x000fe40008ffe4ff */
[----:B0-----:R-:W-:Y:S01]  /*63a0*/  IADD3 R106, P1, R114, UR5, RZ ;  /* 0x00000005726a7c10 */ /* 0x001fe2000ff3e0ff */
[----:B------:R-:W2:Y:S04]  /*63b0*/  LDL R117, [R1+0xa8] ;  /* 0x0000a80001757983 */ /* 0x000ea80000100800 */
[----:B------:R-:W2:Y:S04]  /*63c0*/  LDL R114, [R1+0x84] ;  /* 0x0000840001727983 */ /* 0x000ea80000100800 */
[----:B------:R0:W2:Y:S02]  /*63d0*/  LDG.E.U8 R98, desc[UR12][R102.64] ;  /* 0x0000000c66627981 */ /* 0x0000a4000c1e1100 */
[----:B0-----:R-:W-:-:S02]  /*63e0*/  IADD3 R102, P2, R115, UR5, RZ ;  /* 0x0000000573667c10 */ /* 0x001fc4000ff5e0ff */
[----:B------:R-:W2:Y:S01]  /*63f0*/  LDL R115, [R1+0x8c] ;  /* 0x00008c0001737983 */ /* 0x000ea20000100800 */
[----:B------:R-:W-:Y:S02]  /*6400*/  IADD3.X R107, R109, UR10, RZ, P1, !PT ;  /* 0x0000000a6d6b7c10 */ /* 0x000fe40008ffe4ff */
[----:B------:R-:W-:Y:S01]  /*6410*/  IADD3.X R103, R110, UR10, RZ, P2, !PT ;  /* 0x0000000a6e677c10 */ /* 0x000fe200097fe4ff */
[----:B------:R-:W2:Y:S04]  /*6420*/  LDG.E.U8 R109, desc[UR12][R104.64] ;  /* 0x0000000c686d7981 */ /* 0x000ea8000c1e1100 */
[----:B------:R0:W2:Y:S02]  /*6430*/  LDG.E.U8 R110, desc[UR12][R106.64] ;  /* 0x0000000c6a6e7981 */ /* 0x0000a4000c1e1100 */
[----:B0-----:R-:W-:-:S02]  /*6440*/  IADD3 R106, P2, R38, UR5, RZ ;  /* 0x00000005266a7c10 */ /* 0x001fc4000ff5e0ff */
[----:B------:R-:W2:Y:S01]  /*6450*/  LDL R38, [R1+0x9c] ;  /* 0x00009c0001267983 */ /* 0x000ea20000100800 */
[----:B------:R-:W-:-:S03]  /*6460*/  IADD3 R104, P1, R116, UR5, RZ ;  /* 0x0000000574687c10 */ /* 0x000fc6000ff3e0ff */
[----:B------:R-:W2:Y:S01]  /*6470*/  LDL R116, [R1+0x94] ;  /* 0x0000940001747983 */ /* 0x000ea20000100800 */
[----:B----4-:R-:W-:-:S03]  /*6480*/  IADD3.X R105, R111, UR10, RZ, P1, !PT ;  /* 0x0000000a6f697c10 */ /* 0x010fc60008ffe4ff */
[----:B------:R0:W4:Y:S02]  /*6490*/  LDG.E.U8 R111, desc[UR12][R102.64] ;  /* 0x0000000c666f7981 */ /* 0x000124000c1e1100 */
[----:B0-----:R-:W-:Y:S02]  /*64a0*/  IADD3 R102, P1, R118, UR5, RZ ;  /* 0x0000000576667c10 */ /* 0x001fe4000ff3e0ff */
[----:B------:R-:W4:Y:S02]  /*64b0*/  LDL R118, [R1+0xa4] ;  /* 0x0000a40001767983 */ /* 0x000f240000100800 */
[----:B-----5:R-:W-:Y:S02]  /*64c0*/  IADD3.X R103, R113, UR10, RZ, P1, !PT ;  /* 0x0000000a71677c10 */ /* 0x020fe40008ffe4ff */
[----:B---3--:R-:W-:Y:S02]  /*64d0*/  IADD3.X R107, R112, UR10, RZ, P2, !PT ;  /* 0x0000000a706b7c10 */ /* 0x008fe400097fe4ff */
[----:B------:R0:W3:Y:S04]  /*64e0*/  LDG.E.U8 R112, desc[UR12][R104.64] ;  /* 0x0000000c68707981 */ /* 0x0000e8000c1e1100 */
[----:B------:R1:W5:Y:S01]  /*64f0*/  LDG.E.U8 R113, desc[UR12][R106.64] ;  /* 0x0000000c6a717981 */ /* 0x000362000c1e1100 */
[----:B0-----:R-:W-:-:S03]  /*6500*/  IADD3 R104, P2, R119, UR5, RZ ;  /* 0x0000000577687c10 */ /* 0x001fc6000ff5e0ff */
[----:B------:R-:W3:Y:S01]  /*6510*/  LDL R119, [R1+0xac] ;  /* 0x0000ac0001777983 */ /* 0x000ee20000100800 */
[----:B-1----:R-:W-:-:S03]  /*6520*/  IADD3 R106, P1, R120, UR5, RZ ;  /* 0x00000005786a7c10 */ /* 0x002fc6000ff3e0ff */
[----:B------:R-:W5:Y:S01]  /*6530*/  LDL R120, [R1+0xb4] ;  /* 0x0000b40001787983 */ /* 0x000f620000100800 */
[----:B--2---:R-:W-:-:S03]  /*6540*/  IADD3.X R105, R114, UR10, RZ, P2, !PT ;  /* 0x0000000a72697c10 */ /* 0x004fc600097fe4ff */
[----:B------:R0:W2:Y:S01]  /*6550*/  LDG.E.U8 R114, desc[UR12][R102.64] ;  /* 0x0000000c66727981 */ /* 0x0000a2000c1e1100 */
[----:B------:R-:W-:-:S03]  /*6560*/  IADD3.X R107, R115, UR10, RZ, P1, !PT ;  /* 0x0000000a736b7c10 */ /* 0x000fc60008ffe4ff */
[----:B------:R1:W2:Y:S01]  /*6570*/  LDG.E.U8 R115, desc[UR12][R104.64] ;  /* 0x0000000c68737981 */ /* 0x0002a2000c1e1100 */
[----:B0-----:R-:W-:-:S03]  /*6580*/  IADD3 R102, P2, R121, UR5, RZ ;  /* 0x0000000579667c10 */ /* 0x001fc6000ff5e0ff */
[----:B------:R-:W2:Y:S01]  /*6590*/  LDL R121, [R1+0xbc] ;  /* 0x0000bc0001797983 */ /* 0x000ea20000100800 */
[----:B-1----:R-:W-:-:S03]  /*65a0*/  IADD3 R104, P1, R122, UR5, RZ ;  /* 0x000000057a687c10 */ /* 0x002fc6000ff3e0ff */
[----:B------:R-:W2:Y:S01]  /*65b0*/  LDL R122, [R1+0xc4] ;  /* 0x0000c400017a7983 */ /* 0x000ea20000100800 */
[----:B------:R-:W-:-:S03]  /*65c0*/  IADD3.X R105, R38, UR10, RZ, P1, !PT ;  /* 0x0000000a26697c10 */ /* 0x000fc60008ffe4ff */
[----:B------:R-:W2:Y:S01]  /*65d0*/  LDL R38, [R1+0xe0] ;  /* 0x0000e00001267983 */ /* 0x000ea20000100800 */
[----:B------:R-:W-:-:S03]  /*65e0*/  IADD3.X R103, R116, UR10, RZ, P2, !PT ;  /* 0x0000000a74677c10 */ /* 0x000fc600097fe4ff */
[----:B------:R0:W2:Y:S02]  /*65f0*/  LDG.E.U8 R116, desc[UR12][R106.64] ;  /* 0x0000000c6a747981 */ /* 0x0000a4000c1e1100 */
[----:B0-----:R-:W-:Y:S02]  /*6600*/  IADD3 R106, P2, R117, UR5, RZ ;  /* 0x00000005756a7c10 */ /* 0x001fe4000ff5e0ff */
[----:B------:R0:W2:Y:S02]  /*6610*/  LDG.E.U8 R117, desc[UR12][R102.64] ;  /* 0x0000000c66757981 */ /* 0x0000a4000c1e1100 */
[----:B0-----:R-:W-:Y:S02]  /*6620*/  IADD3 R102, P1, R125, UR5, RZ ;  /* 0x000000057d667c10 */ /* 0x001fe4000ff3e0ff */
[----:B------:R-:W2:Y:S01]  /*6630*/  LDL R125, [R1+0xdc] ;  /* 0x0000dc00017d7983 */ /* 0x000ea20000100800 */
[----:B----4-:R-:W-:-:S03]  /*6640*/  IADD3.X R107, R118, UR10, RZ, P2, !PT ;  /* 0x0000000a766b7c10 */ /* 0x010fc600097fe4ff */
[----:B------:R0:W4:Y:S02]  /*6650*/  LDG.E.U8 R118, desc[UR12][R104.64] ;  /* 0x0000000c68767981 */ /* 0x000124000c1e1100 */
[----:B0-----:R-:W-:Y:S02]  /*6660*/  IADD3 R104, P2, R129, UR5, RZ ;  /* 0x0000000581687c10 */ /* 0x001fe4000ff5e0ff */
[----:B------:R-:W4:Y:S01]  /*6670*/  LDL R129, [R1+0x100] ;  /* 0x0001000001817983 */ /* 0x000f220000100800 */
[----:B---3--:R-:W-:-:S03]  /*6680*/  IADD3.X R103, R119, UR10, RZ, P1, !PT ;  /* 0x0000000a77677c10 */ /* 0x008fc60008ffe4ff */
[----:B------:R0:W3:Y:S01]  /*6690*/  LDG.E.U8 R119, desc[UR12][R106.64] ;  /* 0x0000000c6a777981 */ /* 0x0000e2000c1e1100 */
[----:B-----5:R-:W-:-:S03]  /*66a0*/  IADD3.X R105, R120, UR10, RZ, P2, !PT ;  /* 0x0000000a78697c10 */ /* 0x020fc600097fe4ff */
[----:B------:R1:W5:Y:S01]  /*66b0*/  LDG.E.U8 R120, desc[UR12][R102.64] ;  /* 0x0000000c66787981 */ /* 0x000362000c1e1100 */
[----:B0-----:R-:W-:-:S03]  /*66c0*/  IADD3 R106, P1, R126, UR5, RZ ;  /* 0x000000057e6a7c10 */ /* 0x001fc6000ff3e0ff */
[----:B------:R-:W4:Y:S01]  /*66d0*/  LDL R126, [R1+0xe4] ;  /* 0x0000e400017e7983 */ /* 0x000f220000100800 */
[----:B-1----:R-:W-:-:S03]  /*66e0*/  IADD3 R102, P2, R127, UR5, RZ ;  /* 0x000000057f667c10 */ /* 0x002fc6000ff5e0ff */
[----:B------:R-:W3:Y:S01]  /*66f0*/  LDL R127, [R1+0xec] ;  /* 0x0000ec00017f7983 */ /* 0x000ee20000100800 */
[----:B--2---:R-:W-:-:S03]  /*6700*/  IADD3.X R107, R121, UR10, RZ, P1, !PT ;  /* 0x0000000a796b7c10 */ /* 0x004fc60008ffe4ff */
[----:B------:R0:W2:Y:S01]  /*6710*/  LDG.E.U8 R121, desc[UR12][R104.64] ;  /* 0x0000000c68797981 */ /* 0x0000a2000c1e1100 */
[----:B------:R-:W-:-:S03]  /*6720*/  IADD3.X R103, R122, UR10, RZ, P2, !PT ;  /* 0x0000000a7a677c10 */ /* 0x000fc600097fe4ff */
[----:B------:R1:W2:Y:S01]  /*6730*/  LDG.E.U8 R122, desc[UR12][R106.64] ;  /* 0x0000000c6a7a7981 */ /* 0x0002a2000c1e1100 */
[----:B0-----:R-:W-:-:S03]  /*6740*/  IADD3 R104, P1, R128, UR5, RZ ;  /* 0x0000000580687c10 */ /* 0x001fc6000ff3e0ff */
[----:B------:R-:W5:Y:S01]  /*6750*/  LDL R128, [R1+0xf4] ;  /* 0x0000f40001807983 */ /* 0x000f620000100800 */
[----:B------:R-:W-:Y:S02]  /*6760*/  IADD3.X R105, R123, UR10, RZ, P1, !PT ;  /* 0x0000000a7b697c10 */ /* 0x000fe40008ffe4ff */
[----:B-1----:R-:W-:Y:S01]  /*6770*/  IADD3 R106, P2, R130, UR5, RZ ;  /* 0x00000005826a7c10 */ /* 0x002fe2000ff5e0ff */
[----:B------:R0:W2:Y:S04]  /*6780*/  LDG.E.U8 R123, desc[UR12][R102.64] ;  /* 0x0000000c667b7981 */ /* 0x0000a8000c1e1100 */
[----:B------:R-:W2:Y:S01]  /*6790*/  LDL R130, [R1+0xfc] ;  /* 0x0000fc0001827983 */ /* 0x000ea20000100800 */
[----:B0-----:R-:W-:-:S03]  /*67a0*/  IADD3 R102, P1, R38, UR5, RZ ;  /* 0x0000000526667c10 */ /* 0x001fc6000ff3e0ff */
[----:B------:R-:W2:Y:S01]  /*67b0*/  LDL R38, [R1+0x110] ;  /* 0x0001100001267983 */ /* 0x000ea20000100800 */
[----:B------:R-:W-:-:S03]  /*67c0*/  IADD3.X R107, R124, UR10, RZ, P2, !PT ;  /* 0x0000000a7c6b7c10 */ /* 0x000fc600097fe4ff */
[----:B------:R0:W2:Y:S02]  /*67d0*/  LDG.E.U8 R124, desc[UR12][R104.64] ;  /* 0x0000000c687c7981 */ /* 0x0000a4000c1e1100 */
[----:B0-----:R-:W-:Y:S02]  /*67e0*/  IADD3 R104, P2, R132, UR5, RZ ;  /* 0x0000000584687c10 */ /* 0x001fe4000ff5e0ff */
[----:B------:R-:W2:Y:S01]  /*67f0*/  LDL R132, [R1+0x10c] ;  /* 0x00010c0001847983 */ /* 0x000ea20000100800 */
[----:B------:R-:W-:-:S03]  /*6800*/  IADD3.X R103, R125, UR10, RZ, P1, !PT ;  /* 0x0000000a7d677c10 */ /* 0x000fc60008ffe4ff */
[----:B------:R0:W2:Y:S02]  /*6810*/  LDG.E.U8 R125, desc[UR12][R106.64] ;  /* 0x0000000c6a7d7981 */ /* 0x0000a4000c1e1100 */
[----:B0-----:R-:W-:Y:S02]  /*6820*/  IADD3 R106, P1, R133, UR5, RZ ;  /* 0x00000005856a7c10 */ /* 0x001fe4000ff3e0ff */
[----:B------:R-:W2:Y:S01]  /*6830*/  LDL R133, [R1+0x114] ;  /* 0x0001140001857983 */ /* 0x000ea20000100800 */
[----:B----4-:R-:W-:-:S03]  /*6840*/  IADD3.X R105, R126, UR10, RZ, P2, !PT ;  /* 0x0000000a7e697c10 */ /* 0x010fc600097fe4ff */
[----:B------:R0:W4:Y:S01]  /*6850*/  LDG.E.U8 R126, desc[UR12][R102.64] ;  /* 0x0000000c667e7981 */ /* 0x000122000c1e1100 */
[----:B---3--:R-:W-:-:S03]  /*6860*/  IADD3.X R107, R127, UR10, RZ, P1, !PT ;  /* 0x0000000a7f6b7c10 */ /* 0x008fc60008ffe4ff */
[----:B------:R1:W3:Y:S01]  /*6870*/  LDG.E.U8 R127, desc[UR12][R104.64] ;  /* 0x0000000c687f7981 */ /* 0x0002e2000c1e1100 */
[----:B0-----:R-:W-:-:S03]  /*6880*/  IADD3 R102, P2, R134, UR5, RZ ;  /* 0x0000000586667c10 */ /* 0x001fc6000ff5e0ff */
[----:B------:R-:W4:Y:S01]  /*6890*/  LDL R134, [R1+0x11c] ;  /* 0x00011c0001867983 */ /* 0x000f220000100800 */
[----:B-1----:R-:W-:-:S03]  /*68a0*/  IADD3 R104, P1, R129, UR5, RZ ;  /* 0x0000000581687c10 */ /* 0x002fc6000ff3e0ff */
[----:B------:R0:W3:Y:S01]  /*68b0*/  LDG.E.U8 R129, desc[UR12][R106.64] ;  /* 0x0000000c6a817981 */ /* 0x0000e2000c1e1100 */
[----:B-----5:R-:W-:-:S03]  /*68c0*/  IADD3.X R103, R128, UR10, RZ, P2, !PT ;  /* 0x0000000a80677c10 */ /* 0x020fc600097fe4ff */
[----:B------:R-:W5:Y:S01]  /*68d0*/  LDL R128, [R1+0x12c] ;  /* 0x00012c0001807983 */ /* 0x000f620000100800 */
[----:B0-----:R-:W-:Y:S02]  /*68e0*/  IADD3 R106, P2, R137, UR5, RZ ;  /* 0x00000005896a7c10 */ /* 0x001fe4000ff5e0ff */
[----:B--2---:R-:W-:Y:S01]  /*68f0*/  IADD3.X R105, R130, UR10, RZ, P1, !PT ;  /* 0x0000000a82697c10 */ /* 0x004fe20008ffe4ff */
[----:B------:R-:W2:Y:S04]  /*6900*/  LDL R137, [R1+0x134] ;  /* 0x0001340001897983 */ /* 0x000ea80000100800 */
[----:B------:R0:W3:Y:S02]  /*6910*/  LDG.E.U8 R130, desc[UR12][R102.64] ;  /* 0x0000000c66827981 */ /* 0x0000e4000c1e1100 */
[----:B0-----:R-:W-:-:S02]  /*6920*/  IADD3 R102, P1, R38, UR5, RZ ;  /* 0x0000000526667c10 */ /* 0x001fc4000ff3e0ff */
[----:B------:R-:W3:Y:S01]  /*6930*/  LDL R38, [R1+0x148] ;  /* 0x0001480001267983 */ /* 0x000ee20000100800 */
[----:B------:R-:W-:-:S03]  /*6940*/  IADD3.X R107, R131, UR10, RZ, P2, !PT ;  /* 0x0000000a836b7c10 */ /* 0x000fc600097fe4ff */
[----:B------:R0:W3:Y:S01]  /*6950*/  LDG.E.U8 R131, desc[UR12][R104.64] ;  /* 0x0000000c68837981 */ /* 0x0000e2000c1e1100 */
[----:B------:R-:W-:-:S03]  /*6960*/  IADD3.X R103, R132, UR10, RZ, P1, !PT ;  /* 0x0000000a84677c10 */ /* 0x000fc60008ffe4ff */
[----:B------:R1:W3:Y:S01]  /*6970*/  LDG.E.U8 R132, desc[UR12][R106.64] ;  /* 0x0000000c6a847981 */ /* 0x0002e2000c1e1100 */
[----:B0-----:R-:W-:-:S03]  /*6980*/  IADD3 R104, P2, R138, UR5, RZ ;  /* 0x000000058a687c10 */ /* 0x001fc6000ff5e0ff */
[----:B------:R-:W3:Y:S01]  /*6990*/  LDL R138, [R1+0x150] ;  /* 0x00015000018a7983 */ /* 0x000ee20000100800 */
[----:B-1----:R-:W-:-:S03]  /*69a0*/  IADD3 R106, P1, R217, UR5, RZ ;  /* 0x00000005d96a7c10 */ /* 0x002fc6000ff3e0ff */
[----:B------:R-:W3:Y:S01]  /*69b0*/  LDL R217, [R1+0x158] ;  /* 0x0001580001d97983 */ /* 0x000ee20000100800 */
[----:B------:R-:W-:-:S03]  /*69c0*/  IADD3.X R105, R133, UR10, RZ, P2, !PT ;  /* 0x0000000a85697c10 */ /* 0x000fc600097fe4ff */
[----:B------:R0:W3:Y:S02]  /*69d0*/  LDG.E.U8 R133, desc[UR12][R102.64] ;  /* 0x0000000c66857981 */ /* 0x0000e4000c1e1100 */
[----:B0-----:R-:W-:Y:S02]  /*69e0*/  IADD3 R102, P2, R139, UR5, RZ ;  /* 0x000000058b667c10 */ /* 0x001fe4000ff5e0ff */
[----:B------:R-:W3:Y:S02]  /*69f0*/  LDL R139, [R1+0x154] ;  /* 0x00015400018b7983 */ /* 0x000ee40000100800 */
[----:B------:R-:W-:Y:S02]  /*6a00*/  IADD3.X R103, R135, UR10, RZ, P2, !PT ;  /* 0x0000000a87677c10 */ /* 0x000fe400097fe4ff */
[----:B----4-:R-:W-:Y:S02]  /*6a10*/  IADD3.X R107, R134, UR10, RZ, P1, !PT ;  /* 0x0000000a866b7c10 */ /* 0x010fe40008ffe4ff */
[----:B------:R0:W4:Y:S04]  /*6a20*/  LDG.E.U8 R134, desc[UR12][R104.64] ;  /* 0x0000000c68867981 */ /* 0x000128000c1e1100 */
[----:B------:R1:W4:Y:S01]  /*6a30*/  LDG.E.U8 R135, desc[UR12][R106.64] ;  /* 0x0000000c6a877981 */ /* 0x000322000c1e1100 */
[----:B0-----:R-:W-:-:S03]  /*6a40*/  IADD3 R104, P1, R140, UR5, RZ ;  /* 0x000000058c687c10 */ /* 0x001fc6000ff3e0ff */
[----:B------:R-:W4:Y:S01]  /*6a50*/  LDL R140, [R1+0x168] ;  /* 0x00016800018c7983 */ /* 0x000f220000100800 */
[----:B-----5:R-:W-:-:S03]  /*6a60*/  IADD3.X R105, R128, UR10, RZ, P1, !PT ;  /* 0x0000000a80697c10 */ /* 0x020fc60008ffe4ff */
[----:B------:R-:W5:Y:S01]  /*6a70*/  LDL R128, [R1+0x164] ;  /* 0x0001640001807983 */ /* 0x000f620000100800 */
[----:B-1----:R-:W-:-:S03]  /*6a80*/  IADD3 R106, P2, R136, UR5, RZ ;  /* 0x00000005886a7c10 */ /* 0x002fc6000ff5e0ff */
[----:B------:R0:W5:Y:S01]  /*6a90*/  LDG.E.U8 R136, desc[UR12][R102.64] ;  /* 0x0000000c66887981 */ /* 0x000162000c1e1100 */
[----:B--2---:R-:W-:-:S03]  /*6aa0*/  IADD3.X R107, R137, UR10, RZ, P2, !PT ;  /* 0x0000000a896b7c10 */ /* 0x004fc600097fe4ff */
[----:B------:R3:W2:Y:S04]  /*6ab0*/  LDG.E.U8 R137, desc[UR12][R104.64] ;  /* 0x0000000c68897981 */ /* 0x0006a8000c1e1100 */
[----:B------:R-:W2:Y:S01]  /*6ac0*/  LDG.E.U8 R106, desc[UR12][R106.64] ;  /* 0x0000000c6a6a7981 */ /* 0x000ea2000c1e1100 */
[----:B0-----:R-:W-:-:S03]  /*6ad0*/  IADD3 R102, P1, R141, UR5, RZ ;  /* 0x000000058d667c10 */ /* 0x001fc6000ff3e0ff */
[----:B------:R-:W2:Y:S01]  /*6ae0*/  LDL R141, [R1+0x170] ;  /* 0x00017000018d7983 */ /* 0x000ea20000100800 */
[----:B---3--:R-:W-:-:S03]  /*6af0*/  IADD3 R104, P2, R38, UR5, RZ ;  /* 0x0000000526687c10 */ /* 0x008fc6000ff5e0ff */
[----:B------:R-:W3:Y:S01]  /*6b00*/  LDL R38, [R1+0x16c] ;  /* 0x00016c0001267983 */ /* 0x000ee20000100800 */
[----:B------:R-:W-:-:S03]  /*6b10*/  IADD3.X R103, R225, UR10, RZ, P1, !PT ;  /* 0x0000000ae1677c10 */ /* 0x000fc60008ffe4ff */
[----:B------:R-:W3:Y:S01]  /*6b20*/  LDL R225, [R1+0x178] ;  /* 0x0001780001e17983 */ /* 0x000ee20000100800 */
[----:B------:R-:W-:-:S03]  /*6b30*/  IADD3.X R105, R215, UR10, RZ, P2, !PT ;  /* 0x0000000ad7697c10 */ /* 0x000fc600097fe4ff */
[----:B------:R-:W3:Y:S04]  /*6b40*/  LDL R215, [R1+0x174] ;  /* 0x0001740001d77983 */ /* 0x000ee80000100800 */
[----:B------:R0:W3:Y:S02]  /*6b50*/  LDG.E.U8 R107, desc[UR12][R102.64] ;  /* 0x0000000c666b7981 */ /* 0x0000e4000c1e1100 */
[----:B0-----:R-:W-:Y:S02]  /*6b60*/  IADD3 R102, P1, R138, UR5, RZ ;  /* 0x000000058a667c10 */ /* 0x001fe4000ff3e0ff */
[----:B------:R0:W3:Y:S02]  /*6b70*/  LDG.E.U8 R138, desc[UR12][R104.64] ;  /* 0x0000000c688a7981 */ /* 0x0000e4000c1e1100 */
[----:B------:R-:W-:-:S02]  /*6b80*/  IADD3.X R103, R219, UR10, RZ, P1, !PT ;  /* 0x0000000adb677c10 */ /* 0x000fc40008ffe4ff */
[----:B------:R-:W3:Y:S01]  /*6b90*/  LDL R219, [R1+0x184] ;  /* 0x0001840001db7983 */ /* 0x000ee20000100800 */
[----:B0-----:R-:W-:-:S03]  /*6ba0*/  IADD3 R104, P2, R217, UR5, RZ ;  /* 0x00000005d9687c10 */ /* 0x001fc6000ff5e0ff */
[----:B------:R-:W3:Y:S01]  /*6bb0*/  LDL R217, [R1+0x17c] ;  /* 0x00017c0001d97983 */ /* 0x000ee20000100800 */
[----:B------:R-:W-:-:S03]  /*6bc0*/  IADD3.X R105, R139, UR10, RZ, P2, !PT ;  /* 0x0000000a8b697c10 */ /* 0x000fc600097fe4ff */
[----:B------:R0:W3:Y:S04]  /*6bd0*/  LDG.E.U8 R139, desc[UR12][R102.64] ;  /* 0x0000000c668b7981 */ /* 0x0000e8000c1e1100 */
[----:B------:R-:W3:Y:S01]  /*6be0*/  LDG.E.U8 R104, desc[UR12][R104.64] ;  /* 0x0000000c68687981 */ /* 0x000ee2000c1e1100 */
[----:B0-----:R-:W-:-:S03]  /*6bf0*/  IADD3 R102, P1, R223, UR5, RZ ;  /* 0x00000005df667c10 */ /* 0x001fc6000ff3e0ff */
[----:B------:R-:W3:Y:S01]  /*6c00*/  LDL R223, [R1+0x198] ;  /* 0x0001980001df7983 */ /* 0x000ee20000100800 */
[----:B------:R-:W-:-:S03]  /*6c10*/  IADD3.X R103, R221, UR10, RZ, P1, !PT ;  /* 0x0000000add677c10 */ /* 0x000fc60008ffe4ff */
[----:B------:R-:W3:Y:S04]  /*6c20*/  LDL R221, [R1+0x18c] ;  /* 0x00018c0001dd7983 */ /* 0x000ee80000100800 */
[----:B------:R4:W3:Y:S02]  /*6c30*/  LDG.E.U8 R105, desc[UR12][R102.64] ;  /* 0x0000000c66697981 */ /* 0x0008e4000c1e1100 */
[----:B----4-:R-:W-:-:S04]  /*6c40*/  IADD3 R102, P1, R140, UR5, RZ ;  /* 0x000000058c667c10 */ /* 0x010fc8000ff3e0ff */
[----:B-----5:R-:W-:Y:S02]  /*6c50*/  IADD3.X R103, R128, UR10, RZ, P1, !PT ;  /* 0x0000000a80677c10 */ /* 0x020fe40008ffe4ff */
[----:B------:R-:W4:Y:S04]  /*6c60*/  LDL R128, [R1+0x194] ;  /* 0x0001940001807983 */ /* 0x000f280000100800 */
[----:B------:R2:W5:Y:S02]  /*6c70*/  LDG.E.U8 R140, desc[UR12][R102.64] ;  /* 0x0000000c668c7981 */ /* 0x000564000c1e1100 */
[----:B--2---:R-:W-:-:S04]  /*6c80*/  IADD3 R102, P1, R141, UR5, RZ ;  /* 0x000000058d667c10 */ /* 0x004fc8000ff3e0ff */
[----:B---3--:R-:W-:Y:S02]  /*6c90*/  IADD3.X R103, R38, UR10, RZ, P1, !PT ;  /* 0x0000000a26677c10 */ /* 0x008fe40008ffe4ff */
[----:B------:R-:W2:Y:S04]  /*6ca0*/  LDL R38, [R1+0x1a0] ;  /* 0x0001a00001267983 */ /* 0x000ea80000100800 */
[----:B------:R0:W3:Y:S02]  /*6cb0*/  LDG.E.U8 R141, desc[UR12][R102.64] ;  /* 0x0000000c668d7981 */ /* 0x0000e4000c1e1100 */
[----:B0-----:R-:W-:Y:S02]  /*6cc0*/  IADD3 R102, P1, R225, UR5, RZ ;  /* 0x00000005e1667c10 */ /* 0x001fe4000ff3e0ff */
[----:B------:R-:W5:Y:S02]  /*6cd0*/  LDL R225, [R1+0x19c] ;  /* 0x00019c0001e17983 */ /* 0x000f640000100800 */
[----:B------:R-:W-:-:S05]  /*6ce0*/  IADD3.X R103, R215, UR10, RZ, P1, !PT ;  /* 0x0000000ad7677c10 */ /* 0x000fca0008ffe4ff */
[----:B------:R0:W3:Y:S02]  /*6cf0*/  LDG.E.U8 R215, desc[UR12][R102.64] ;  /* 0x0000000c66d77981 */ /* 0x0000e4000c1e1100 */
[----:B0-----:R-:W-:Y:S02]  /*6d00*/  IADD3 R102, P1, R231, UR5, RZ ;  /* 0x00000005e7667c10 */ /* 0x001fe4000ff3e0ff */
[----:B------:R-:W3:Y:S02]  /*6d10*/  LDL R231, [R1+0x1b4] ;  /* 0x0001b40001e77983 */ /* 0x000ee40000100800 */
        /* <DEDUP_REMOVED lines=10> */
[----:B0-----:R-:W-:-:S04]  /*6dc0*/  IADD3 R102, P1, R223, UR5, RZ ;  /* 0x00000005df667c10 */ /* 0x001fc8000ff3e0ff */
[----:B----4-:R-:W-:Y:S02]  /*6dd0*/  IADD3.X R103, R128, UR10, RZ, P1, !PT ;  /* 0x0000000a80677c10 */ /* 0x010fe40008ffe4ff */
[----:B------:R-:W4:Y:S04]  /*6de0*/  LDL R128, [R1+0x1ac] ;  /* 0x0001ac0001807983 */ /* 0x000f280000100800 */
[----:B------:R2:W4:Y:S02]  /*6df0*/  LDG.E.U8 R223, desc[UR12][R102.64] ;  /* 0x0000000c66df7981 */ /* 0x000524000c1e1100 */
[----:B--2---:R-:W-:Y:S02]  /*6e00*/  IADD3 R102, P1, R38, UR5, RZ ;  /* 0x0000000526667c10 */ /* 0x004fe4000ff3e0ff */
[----:B------:R-:W2:Y:S02]  /*6e10*/  LDL R38, [R1+0x1b8] ;  /* 0x0001b80001267983 */ /* 0x000ea40000100800 */
[----:B-----5:R-:W-:-:S05]  /*6e20*/  IADD3.X R103, R225, UR10, RZ, P1, !PT ;  /* 0x0000000ae1677c10 */ /* 0x020fca0008ffe4ff */
[----:B------:R0:W5:Y:S02]  /*6e30*/  LDG.E.U8 R225, desc[UR12][R102.64] ;  /* 0x0000000c66e17981 */ /* 0x000164000c1e1100 */
[----:B0-----:R-:W-:Y:S02]  /*6e40*/  IADD3 R102, P1, R232, UR5, RZ ;  /* 0x00000005e8667c10 */ /* 0x001fe4000ff3e0ff */
[----:B------:R-:W5:Y:S02]  /*6e50*/  LDL R232, [R1+0x1cc] ;  /* 0x0001cc0001e87983 */ /* 0x000f640000100800 */
[----:B---3--:R-:W-:-:S05]  /*6e60*/  IADD3.X R103, R227, UR10, RZ, P1, !PT ;  /* 0x0000000ae3677c10 */ /* 0x008fca0008ffe4ff */
[----:B------:R0:W3:Y:S02]  /*6e70*/  LDG.E.U8 R227, desc[UR12][R102.64] ;  /* 0x0000000c66e37981 */ /* 0x0000e4000c1e1100 */
[----:B0-----:R-:W-:-:S04]  /*6e80*/  IADD3 R102, P1, R229, UR5, RZ ;  /* 0x00000005e5667c10 */ /* 0x001fc8000ff3e0ff */
[----:B----4-:R-:W-:Y:S02]  /*6e90*/  IADD3.X R103, R128, UR10, RZ, P1, !PT ;  /* 0x0000000a80677c10 */ /* 0x010fe40008ffe4ff */
[----:B------:R-:W4:Y:S04]  /*6ea0*/  LDL R128, [R1+0x1d8] ;  /* 0x0001d80001807983 */ /* 0x000f280000100800 */
[----:B------:R2:W3:Y:S02]  /*6eb0*/  LDG.E.U8 R229, desc[UR12][R102.64] ;  /* 0x0000000c66e57981 */ /* 0x0004e4000c1e1100 */
[----:B--2---:R-:W-:Y:S02]  /*6ec0*/  IADD3 R102, P1, R38, UR5, RZ ;  /* 0x0000000526667c10 */ /* 0x004fe4000ff3e0ff */
[----:B------:R-:W2:Y:S02]  /*6ed0*/  LDL R38, [R1+0x1d4] ;  /* 0x0001d40001267983 */ /* 0x000ea40000100800 */
[----:B------:R-:W-:-:S05]  /*6ee0*/  IADD3.X R103, R231, UR10, RZ, P1, !PT ;  /* 0x0000000ae7677c10 */ /* 0x000fca0008ffe4ff */
[----:B------:R0:W3:Y:S02]  /*6ef0*/  LDG.E.U8 R231, desc[UR12][R102.64] ;  /* 0x0000000c66e77981 */ /* 0x0000e4000c1e1100 */
[----:B0-----:R-:W-:Y:S02]  /*6f00*/  IADD3 R102, P1, R241, UR5, RZ ;  /* 0x00000005f1667c10 */ /* 0x001fe4000ff3e0ff */
[----:B------:R-:W3:Y:S02]  /*6f10*/  LDL R241, [R1+0x1ec] ;  /* 0x0001ec0001f17983 */ /* 0x000ee40000100800 */
[----:B------:R-:W-:-:S05]  /*6f20*/  IADD3.X R103, R233, UR10, RZ, P1, !PT ;  /* 0x0000000ae9677c10 */ /* 0x000fca0008ffe4ff */
[----:B------:R0:W3:Y:S02]  /*6f30*/  LDG.E.U8 R233, desc[UR12][R102.64] ;  /* 0x0000000c66e97981 */ /* 0x0000e4000c1e1100 */
[----:B0-----:R-:W-:-:S04]  /*6f40*/  IADD3 R102, P1, R239, UR5, RZ ;  /* 0x00000005ef667c10 */ /* 0x001fc8000ff3e0ff */
[----:B------:R-:W-:-:S05]  /*6f50*/  IADD3.X R103, R235, UR10, RZ, P1, !PT ;  /* 0x0000000aeb677c10 */ /* 0x000fca0008ffe4ff */
[----:B------:R0:W3:Y:S02]  /*6f60*/  LDG.E.U8 R235, desc[UR12][R102.64] ;  /* 0x0000000c66eb7981 */ /* 0x0000e4000c1e1100 */
[----:B0-----:R-:W-:-:S04]  /*6f70*/  IADD3 R102, P1, R237, UR5, RZ ;  /* 0x00000005ed667c10 */ /* 0x001fc8000ff3e0ff */
[----:B-----5:R-:W-:Y:S02]  /*6f80*/  IADD3.X R103, R232, UR10, RZ, P1, !PT ;  /* 0x0000000ae8677c10 */ /* 0x020fe40008ffe4ff */
[----:B------:R-:W5:Y:S04]  /*6f90*/  LDL R232, [R1+0x1e4] ;  /* 0x0001e40001e87983 */ /* 0x000f680000100800 */
[----:B------:R4:W5:Y:S02]  /*6fa0*/  LDG.E.U8 R237, desc[UR12][R102.64] ;  /* 0x0000000c66ed7981 */ /* 0x000964000c1e1100 */
[----:B----4-:R-:W-:Y:S02]  /*6fb0*/  IADD3 R102, P1, R128, UR5, RZ ;  /* 0x0000000580667c10 */ /* 0x010fe4000ff3e0ff */
[----:B------:R-:W4:Y:S02]  /*6fc0*/  LDL R128, [R1+0x208] ;  /* 0x0002080001807983 */ /* 0x000f240000100800 */
[----:B--2---:R-:W-:-:S02]  /*6fd0*/  IADD3.X R103, R38, UR10, RZ, P1, !PT ;  /* 0x0000000a26677c10 */ /* 0x004fc40008ffe4ff */
[----:B------:R-:W2:Y:S04]  /*6fe0*/  LDL R38, [R1+0x204] ;  /* 0x0002040001267983 */ /* 0x000ea80000100800 */
[----:B------:R0:W2:Y:S04]  /*6ff0*/  LDG.E.U8 R239, desc[UR12][R102.64] ;  /* 0x0000000c66ef7981 */ /* 0x0000a8000c1e1100 */
[----:B------:R-:W0:Y:S02]  /*7000*/  LDL R103, [R1+0x1f0] ;  /* 0x0001f00001677983 */ /* 0x000e240000100800 */
[----:B0-----:R-:W-:-:S04]  /*7010*/  IADD3 R102, P1, R103, UR5, RZ ;  /* 0x0000000567667c10 */ /* 0x001fc8000ff3e0ff */
[----:B---3--:R-:W-:-:S05]  /*7020*/  IADD3.X R103, R241, UR10, RZ, P1, !PT ;  /* 0x0000000af1677c10 */ /* 0x008fca0008ffe4ff */
[----:B------:R0:W3:Y:S04]  /*7030*/  LDG.E.U8 R241, desc[UR12][R102.64] ;  /* 0x0000000c66f17981 */ /* 0x0000e8000c1e1100 */
[----:B------:R-:W0:Y:S02]  /*7040*/  LDL R103, [R1+0x1e0] ;  /* 0x0001e00001677983 */ /* 0x000e240000100800 */
[----:B0-----:R-:W-:-:S04]  /*7050*/  IADD3 R102, P1, R103, UR5, RZ ;  /* 0x0000000567667c10 */ /* 0x001fc8000ff3e0ff */
[----:B------:R-:W-:-:S05]  /*7060*/  IADD3.X R103, R243, UR10, RZ, P1, !PT ;  /* 0x0000000af3677c10 */ /* 0x000fca0008ffe4ff */
[----:B------:R0:W3:Y:S04]  /*7070*/  LDG.E.U8 R243, desc[UR12][R102.64] ;  /* 0x0000000c66f37981 */ /* 0x0000e8000c1e1100 */
[----:B------:R-:W0:Y:S02]  /*7080*/  LDL R103, [R1+0x1f8] ;  /* 0x0001f80001677983 */ /* 0x000e240000100800 */
[----:B0-----:R-:W-:-:S04]  /*7090*/  IADD3 R102, P1, R103, UR5, RZ ;  /* 0x0000000567667c10 */ /* 0x001fc8000ff3e0ff */
[----:B------:R-:W-:-:S05]  /*70a0*/  IADD3.X R103, R245, UR10, RZ, P1, !PT ;  /* 0x0000000af5677c10 */ /* 0x000fca0008ffe4ff */
[----:B------:R0:W3:Y:S04]  /*70b0*/  LDG.E.U8 R245, desc[UR12][R102.64] ;  /* 0x0000000c66f57981 */ /* 0x0000e8000c1e1100 */
[----:B------:R-:W0:Y:S01]  /*70c0*/  LDL R103, [R1+0x200] ;  /* 0x0002000001677983 */ /* 0x000e220000100800 */
[----:B------:R-:W-:Y:S02]  /*70d0*/  LEA R249, R249, UR9, 0x6 ;  /* 0x00000009f9f97c11 */ /* 0x000fe4000f8e30ff */
[----:B------:R-:W-:Y:S02]  /*70e0*/  F2FP.SATFINITE.E4M3.F32.PACK_AB_MERGE_C R90, R76, R90, RZ ;  /* 0x0000005a4c5a723e */ /* 0x000fe400048070ff */
[----:B------:R-:W-:Y:S01]  /*70f0*/  F2FP.SATFINITE.E4M3.F32.PACK_AB_MERGE_C R91, R91, R77, RZ ;  /* 0x0000004d5b5b723e */ /* 0x000fe200048070ff */
[----:B------:R-:W-:Y:S04]  /*7100*/  LDS R76, [R88+0x2080] ;  /* 0x00208000584c7984 */ /* 0x000fe80000000800 */
[----:B------:R-:W-:Y:S01]  /*7110*/  LDS R77, [R88+0x2180] ;  /* 0x00218000584d7984 */ /* 0x000fe20000000800 */
[----:B0-----:R-:W-:-:S04]  /*7120*/  IADD3 R102, P1, R103, UR5, RZ ;  /* 0x0000000567667c10 */ /* 0x001fc8000ff3e0ff */
[----:B------:R-:W-:-:S05]  /*7130*/  IADD3.X R103, R247, UR10, RZ, P1, !PT ;  /* 0x0000000af7677c10 */ /* 0x000fca0008ffe4ff */
[----:B------:R0:W3:Y:S02]  /*7140*/  LDG.E.U8 R247, desc[UR12][R102.64] ;  /* 0x0000000c66f77981 */ /* 0x0000e4000c1e1100 */
[----:B0-----:R-:W-:-:S04]  /*7150*/  IADD3 R102, P1, R248, UR5, RZ ;  /* 0x00000005f8667c10 */ /* 0x001fc8000ff3e0ff */
[----:B-----5:R-:W-:-:S05]  /*7160*/  IADD3.X R103, R232, UR10, RZ, P1, !PT ;  /* 0x0000000ae8677c10 */ /* 0x020fca0008ffe4ff */
[----:B------:R4:W5:Y:S02]  /*7170*/  LDG.E.U8 R248, desc[UR12][R102.64] ;  /* 0x0000000c66f87981 */ /* 0x000964000c1e1100 */
[----:B----4-:R-:W-:-:S04]  /*7180*/  IADD3 R102, P1, R128, UR5, RZ ;  /* 0x0000000580667c10 */ /* 0x010fc8000ff3e0ff */
[----:B--2---:R-:W-:-:S05]  /*7190*/  IADD3.X R103, R38, UR10, RZ, P1, !PT ;  /* 0x0000000a26677c10 */ /* 0x004fca0008ffe4ff */
[----:B------:R0:W2:Y:S01]  /*71a0*/  LDG.E.U8 R102, desc[UR12][R102.64] ;  /* 0x0000000c66667981 */ /* 0x0000a2000c1e1100 */
[C---:B------:R-:W-:Y:S01]  /*71b0*/  IMAD.SHL.U32 R38, R250.reuse, 0x2, RZ ;  /* 0x00000002fa267824 */ /* 0x040fe200078e00ff */
[C---:B------:R-:W-:Y:S01]  /*71c0*/  LOP3.LUT R128, R250.reuse, 0x60, RZ, 0xc0, !PT ;  /* 0x00000060fa807812 */ /* 0x040fe200078ec0ff */
[----:B------:R-:W-:-:S04]  /*71d0*/  IMAD.SHL.U32 R232, R250, 0x8, RZ ;  /* 0x00000008fae87824 */ /* 0x000fc800078e00ff */
[----:B------:R-:W-:Y:S01]  /*71e0*/  IMAD R249, R128, 0x10, R249 ;  /* 0x0000001080f97824 */ /* 0x000fe200078e02f9 */
[----:B------:R-:W-:Y:S02]  /*71f0*/  LOP3.LUT R232, R232, 0x30, R38, 0x48, !PT ;  /* 0x00000030e8e87812 */ /* 0x000fe400078e4826 */
[----:B------:R-:W-:Y:S01]  /*7200*/  SHF.R.U32.HI R38, RZ, 0x1, R128 ;  /* 0x00000001ff267819 */ /* 0x000fe20000011680 */
[----:B------:R-:W-:Y:S01]  /*7210*/  FADD R128, -R72, R39 ;  /* 0x0000002748807221 */ /* 0x000fe20000000100 */
[C---:B------:R-:W-:Y:S01]  /*7220*/  LOP3.LUT R39, R250.reuse, 0x10, RZ, 0xc0, !PT ;  /* 0x00000010fa277812 */ /* 0x040fe200078ec0ff */
[----:B0-----:R-:W0:Y:S04]  /*7230*/  LDS R103, [R88+0x2000] ;  /* 0x0020000058677984 */ /* 0x001e280000000800 */
[----:B------:R-:W-:Y:S01]  /*7240*/  IMAD R39, R39, 0x4, R38 ;  /* 0x0000000427277824 */ /* 0x000fe200078e0226 */
[C---:B------:R-:W-:Y:S01]  /*7250*/  LOP3.LUT R38, R250.reuse, 0xf, RZ, 0xc0, !PT ;  /* 0x0000000ffa267812 */ /* 0x040fe200078ec0ff */
[----:B------:R-:W-:-:S05]  /*7260*/  IMAD.SHL.U32 R250, R250, 0x20, RZ ;  /* 0x00000020fafa7824 */ /* 0x000fca00078e00ff */
[----:B------:R-:W-:Y:S01]  /*7270*/  LOP3.LUT R250, R250, 0x60, RZ, 0xc0, !PT ;  /* 0x00000060fafa7812 */ /* 0x000fe200078ec0ff */
[----:B------:R-:W-:Y:S02]  /*7280*/  IMAD R89, R89, 0x4, R38 ;  /* 0x0000000459597824 */ /* 0x000fe400078e0226 */
[----:B------:R-:W-:Y:S02]  /*7290*/  IMAD.IADD R232, R232, 0x1, R249 ;  /* 0x00000001e8e87824 */ /* 0x000fe400078e02f9 */
[----:B------:R-:W-:Y:S02]  /*72a0*/  IMAD R250, R38, 0x80, R250 ;  /* 0x0000008026fa7824 */ /* 0x000fe400078e02fa */
[----:B------:R-:W1:Y:S01]  /*72b0*/  S2R R38, SR_TID.X ;  /* 0x0000000000267919 */ /* 0x000e620000002100 */
[----:B------:R-:W4:Y:S02]  /*72c0*/  S2R R249, SR_TID.X ;  /* 0x0000000000f97919 */ /* 0x000f240000002100 */
[----:B------:R-:W-:-:S02]  /*72d0*/  LOP3.LUT R250, R250, R39, RZ, 0x3c, !PT ;  /* 0x00000027fafa7212 */ /* 0x000fc400078e3cff */
[----:B------:R-:W-:Y:S01]  /*72e0*/  LDS R39, [R88+0x2100] ;  /* 0x0021000058277984 */ /* 0x000fe20000000800 */
[----:B-1----:R-:W-:Y:S01]  /*72f0*/  LOP3.LUT R38, R38, 0x7f, RZ, 0xc0, !PT ;  /* 0x0000007f26267812 */ /* 0x002fe200078ec0ff */
[----:B------:R-:W-:Y:S01]  /*7300*/  BAR.SYNC.DEFER_BLOCKING 0x0 ;  /* 0x0000000000007b1d */ /* 0x000fe20000010000 */
[----:B----4-:R-:W-:-:S05]  /*7310*/  LOP3.LUT R249, R249, 0x7f, RZ, 0xc0, !PT ;  /* 0x0000007ff9f97812 */ /* 0x010fca00078ec0ff */
[----:B------:R1:W-:Y:S04]  /*7320*/  STS.U8 [R38+UR8+0x2200], R82 ;  /* 0x0022005226007988 */ /* 0x0003e80008000008 */
[----:B------:R-:W-:Y:S01]  /*7330*/  STS.U8 [R38+UR8+0x2000], R83 ;  /* 0x0020005326007988 */ /* 0x000fe20008000008 */
[----:B-1----:R-:W-:-:S03]  /*7340*/  LOP3.LUT R82, R249, 0x10, RZ, 0x3c, !PT ;  /* 0x00000010f9527812 */ /* 0x002fc600078e3cff */
        /* <DEDUP_REMOVED lines=13> */
[----:B---3--:R1:W-:Y:S04]  /*7420*/  STS.U8 [R38+UR8+0x3e00], R241 ;  /* 0x003e00f126007988 */ /* 0x0083e80008000008 */
[----:B------:R-:W-:Y:S04]  /*7430*/  STS.U8 [R82+UR8+0x2080], R96 ;  /* 0x0020806052007988 */ /* 0x000fe80008000008 */
        /* <DEDUP_REMOVED lines=47> */
[----:B-----5:R-:W-:Y:S04]  /*7730*/  STS.U8 [R82+UR8+0x3d80], R248 ;  /* 0x003d80f852007988 */ /* 0x020fe80008000008 */
[----:B--2---:R2:W-:Y:S01]  /*7740*/  STS.U8 [R82+UR8+0x3f80], R102 ;  /* 0x003f806652007988 */ /* 0x0045e20008000008 */
[----:B------:R-:W-:-:S02]  /*7750*/  F2FP.SATFINITE.E4M3.F32.PACK_AB_MERGE_C R79, R80, R79, RZ ;  /* 0x0000004f504f723e */ /* 0x000fc400048070ff */
[----:B------:R-:W-:Y:S02]  /*7760*/  F2FP.SATFINITE.E4M3.F32.PACK_AB_MERGE_C R81, R84, R81, RZ ;  /* 0x000000515451723e */ /* 0x000fe400048070ff */
[----:B------:R-:W-:Y:S02]  /*7770*/  F2FP.SATFINITE.E4M3.F32.PACK_AB_MERGE_C R85, R97, R85, RZ ;  /* 0x000000556155723e */ /* 0x000fe400048070ff */
[----:B------:R-:W-:Y:S01]  /*7780*/  F2FP.SATFINITE.E4M3.F32.PACK_AB_MERGE_C R80, R100, R99, RZ ;  /* 0x000000636450723e */ /* 0x000fe200048070ff */
[----:B------:R-:W-:Y:S01]  /*7790*/  FMUL R128, R128, 1.4426950216293334961 ;  /* 0x3fb8aa3b80807820 */ /* 0x000fe20000400000 */
[----:B------:R-:W-:Y:S01]  /*77a0*/  F2FP.SATFINITE.E4M3.F32.PACK_AB_MERGE_C R108, R108, R101, RZ ;  /* 0x000000656c6c723e */ /* 0x000fe200048070ff */
[----:B-1----:R-:W-:Y:S01]  /*77b0*/  IMAD.SHL.U32 R38, R89, 0x8, RZ ;  /* 0x0000000859267824 */ /* 0x002fe200078e00ff */
[----:B------:R-:W-:Y:S01]  /*77c0*/  BAR.SYNC.DEFER_BLOCKING 0x0 ;  /* 0x0000000000007b1d */ /* 0x000fe20000010000 */
[----:B------:R-:W-:Y:S02]  /*77d0*/  F2FP.SATFINITE.E4M3.F32.PACK_AB_MERGE_C R78, R78, R92, RZ ;  /* 0x0000005c4e4e723e */ /* 0x000fe400048070ff */
[----:B------:R-:W-:-:S02]  /*77e0*/  F2FP.F16.E4M3.UNPACK_B R96, R90 ;  /* 0x0000005aff60723e */ /* 0x000fc400020006ff */
[----:B------:R-:W-:Y:S02]  /*77f0*/  F2FP.F16.E4M3.UNPACK_B R98, R91 ;  /* 0x0000005bff62723e */ /* 0x000fe400020006ff */
[----:B------:R-:W-:Y:S02]  /*7800*/  F2FP.F16.E4M3.UNPACK_B R100, R81 ;  /* 0x00000051ff64723e */ /* 0x000fe400020006ff */
[----:B--2---:R-:W-:Y:S02]  /*7810*/  F2FP.F16.E4M3.UNPACK_B R102, R85 ;  /* 0x00000055ff66723e */ /* 0x004fe400020006ff */
[----:B------:R-:W-:Y:S01]  /*7820*/  F2FP.F16.E4M3.UNPACK_B R101, R80 ;  /* 0x00000050ff65723e */ /* 0x000fe200020006ff */
[----:B------:R-:W0:Y:S01]  /*7830*/  MUFU.EX2 R128, R128 ;  /* 0x0000008000807308 */ /* 0x000e220000000800 */
[----:B------:R-:W-:Y:S04]  /*7840*/  LDSM.16.M88.4 R80, [R232+0x2000] ;  /* 0x00200000e850783b */ /* 0x000fe80000000200 */
[----:B------:R-:W-:Y:S04]  /*7850*/  LDSM.16.M88.4 R88, [R232+0x2800] ;  /* 0x00280000e858783b */ /* 0x000fe80000000200 */
[----:B------:R-:W1:Y:S04]  /*7860*/  LDSM.16.M88.4 R92, [R232+0x3000] ;  /* 0x00300000e85c783b */ /* 0x000e680000000200 */
[----:B------:R-:W2:Y:S01]  /*7870*/  LDSM.16.M88.4 R84, [R232+0x3800] ;  /* 0x00380000e854783b */ /* 0x000ea20000000200 */
[----:B0-----:R-:W-:Y:S01]  /*7880*/  FFMA R0, R128, R0, R103 ;  /* 0x0000000080007223 */ /* 0x001fe20000000067 */
[----:B------:R-:W-:Y:S01]  /*7890*/  VIADD R250, R250, UR9 ;  /* 0x00000009fafa7c36 */ /* 0x000fe20008000000 */
[----:B------:R-:W-:-:S02]  /*78a0*/  F2FP.F16.E4M3.UNPACK_B R97, R78 ;  /* 0x0000004eff61723e */ /* 0x000fc400020006ff */
[----:B------:R-:W-:Y:S01]  /*78b0*/  F2FP.F16.E4M3.UNPACK_B R99, R79 ;  /* 0x0000004fff63723e */ /* 0x000fe200020006ff */
[----:B------:R-:W-:Y:S01]  /*78c0*/  BAR.SYNC.DEFER_BLOCKING 0x0 ;  /* 0x0000000000007b1d */ /* 0x000fe20000010000 */
[----:B------:R-:W-:Y:S02]  /*78d0*/  F2FP.F16.E4M3.UNPACK_B R103, R108 ;  /* 0x0000006cff67723e */ /* 0x000fe400020006ff */
[----:B------:R-:W-:-:S03]  /*78e0*/  LOP3.LUT R122, R38, 0x20, RZ, 0x3c, !PT ;  /* 0x00000020267a7812 */ /* 0x000fc600078e3cff */
[----:B------:R0:W-:Y:S04]  /*78f0*/  STSM.16.M88.4 [R250+0x2000], R96 ;  /* 0x00200060fa007844 */ /* 0x0001e80000000200 */
[----:B------:R-:W-:Y:S01]  /*7900*/  STSM.16.M88.4 [R250+0x2800], R100 ;  /* 0x00280064fa007844 */ /* 0x000fe20000000200 */
[----:B------:R-:W-:Y:S01]  /*7910*/  BAR.SYNC.DEFER_BLOCKING 0x0 ;  /* 0x0000000000007b1d */ /* 0x000fe20000010000 */
[----:B------:R-:W-:-:S04]  /*7920*/  FADD R3, -R73, R3 ;  /* 0x0000000349037221 */ /* 0x000fc80000000100 */
[----:B------:R-:W-:Y:S01]  /*7930*/  FMUL R3, R3, 1.4426950216293334961 ;  /* 0x3fb8aa3b03037820 */ /* 0x000fe20000400000 */
[----:B------:R-:W3:Y:S04]  /*7940*/  LDS.64 R120, [R38+UR9+0x2000] ;  /* 0x0020000926787984 */ /* 0x000ee80008000a00 */
[----:B------:R-:W4:Y:S04]  /*7950*/  LDS.64 R104, [R38+UR9+0x2400] ;  /* 0x0024000926687984 */ /* 0x000f280008000a00 */
[----:B------:R-:W5:Y:S04]  /*7960*/  LDS.64 R116, [R122+UR9+0x2000] ;  /* 0x002000097a747984 */ /* 0x000f680008000a00 */
[----:B------:R-:W5:Y:S01]  /*7970*/  LDS.64 R106, [R122+UR9+0x2400] ;  /* 0x002400097a6a7984 */ /* 0x000f620008000a00 */
[----:B------:R-:W2:Y:S01]  /*7980*/  MUFU.EX2 R3, R3 ;  /* 0x0000000300037308 */ /* 0x000ea20000000800 */
[C---:B0-----:R-:W-:Y:S01]  /*7990*/  FMUL R96, R128.reuse, R44 ;  /* 0x0000002c80607220 */ /* 0x041fe20000400000 */
[C---:B------:R-:W-:Y:S01]  /*79a0*/  FMUL R97, R128.reuse, R45 ;  /* 0x0000002d80617220 */ /* 0x040fe20000400000 */
[C---:B------:R-:W-:Y:S01]  /*79b0*/  FMUL R64, R128.reuse, R64 ;  /* 0x0000004080407220 */ /* 0x040fe20000400000 */
[C---:B------:R-:W-:Y:S01]  /*79c0*/  FMUL R65, R128.reuse, R65 ;  /* 0x0000004180417220 */ /* 0x040fe20000400000 */
[----:B-1----:R-:W-:Y:S01]  /*79d0*/  F2FP.F16.E4M3.UNPACK_B R108, R92 ;  /* 0x0000005cff6c723e */ /* 0x002fe200020006ff */
[C---:B------:R-:W-:Y:S01]  /*79e0*/  FMUL R68, R128.reuse, R68 ;  /* 0x0000004480447220 */ /* 0x040fe20000400000 */
[----:B------:R-:W-:Y:S01]  /*79f0*/  F2FP.F16.E4M3.UNPACK_B R109, R93 ;  /* 0x0000005dff6d723e */ /* 0x000fe200020006ff */
[----:B------:R-:W-:Y:S01]  /*7a00*/  FMUL R69, R128, R69 ;  /* 0x0000004580457220 */ /* 0x000fe20000400000 */
[----:B--2---:R-:W-:Y:S01]  /*7a10*/  F2FP.F16.E4M3.UNPACK_B R110, R84 ;  /* 0x00000054ff6e723e */ /* 0x004fe200020006ff */
[----:B------:R-:W-:Y:S01]  /*7a20*/  LDS.64 R78, [R38+UR9+0x2c00] ;  /* 0x002c0009264e7984 */ /* 0x000fe20008000a00 */
[----:B------:R-:W-:Y:S01]  /*7a30*/  F2FP.F16.E4M3.UNPACK_B R111, R85 ;  /* 0x00000055ff6f723e */ /* 0x000fe200020006ff */
[C---:B------:R-:W-:Y:S01]  /*7a40*/  FMUL R98, R3.reuse, R46 ;  /* 0x0000002e03627220 */ /* 0x040fe20000400000 */
[C---:B------:R-:W-:Y:S01]  /*7a50*/  FMUL R99, R3.reuse, R47 ;  /* 0x0000002f03637220 */ /* 0x040fe20000400000 */
[C---:B------:R-:W-:Y:S01]  /*7a60*/  FMUL R66, R3.reuse, R66 ;  /* 0x0000004203427220 */ /* 0x040fe20000400000 */
[C---:B------:R-:W-:Y:S01]  /*7a70*/  FMUL R67, R3.reuse, R67 ;  /* 0x0000004303437220 */ /* 0x040fe20000400000 */
[C---:B------:R-:W-:Y:S01]  /*7a80*/  FMUL R70, R3.reuse, R70 ;  /* 0x0000004603467220 */ /* 0x040fe20000400000 */
[----:B------:R-:W-:Y:S01]  /*7a90*/  FMUL R71, R3, R71 ;  /* 0x0000004703477220 */ /* 0x000fe20000400000 */
[----:B---3--:R-:W-:-:S02]  /*7aa0*/  IMAD.MOV.U32 R44, RZ, RZ, R120 ;  /* 0x000000ffff2c7224 */ /* 0x008fc400078e0078 */
[----:B----4-:R-:W-:Y:S02]  /*7ab0*/  IMAD.MOV.U32 R45, RZ, RZ, R104 ;  /* 0x000000ffff2d7224 */ /* 0x010fe400078e0068 */
[----:B-----5:R-:W-:Y:S02]  /*7ac0*/  IMAD.MOV.U32 R46, RZ, RZ, R116 ;  /* 0x000000ffff2e7224 */ /* 0x020fe400078e0074 */
[----:B------:R-:W-:Y:S01]  /*7ad0*/  IMAD.MOV.U32 R47, RZ, RZ, R106 ;  /* 0x000000ffff2f7224 */ /* 0x000fe200078e006a */
[-C--:B------:R-:W-:Y:S02]  /*7ae0*/  F2FP.F16.E4M3.UNPACK_B R114, R80.reuse ;  /* 0x00000050ff72723e */ /* 0x080fe400020006ff */
[-C--:B------:R-:W-:Y:S02]  /*7af0*/  F2FP.F16.E4M3.UNPACK_B R115, R81.reuse ;  /* 0x00000051ff73723e */ /* 0x080fe400020006ff */
[----:B------:R-:W-:Y:S02]  /*7b00*/  F2FP.F16.E4M3.UNPACK_B R118, R80.H1 ;  /* 0x00000050ff76723e */ /* 0x000fe400030006ff */
[----:B------:R-:W-:Y:S01]  /*7b10*/  HMMA.16816.F32 R64, R44, R108, R64 ;  /* 0x0000006c2c40723c */ /* 0x000fe20000001840 */
[----:B------:R-:W-:-:S02]  /*7b20*/  F2FP.F16.E4M3.UNPACK_B R119, R81.H1 ;  /* 0x00000051ff77723e */ /* 0x000fc400030006ff */
[----:B------:R-:W-:Y:S03]  /*7b30*/  LDS.64 R80, [R122+UR9+0x2c00] ;  /* 0x002c00097a507984 */ /* 0x000fe60008000a00 */
[----:B------:R-:W-:Y:S01]  /*7b40*/  HMMA.16816.F32 R68, R44, R110, R68 ;  /* 0x0000006e2c44723c */ /* 0x000fe20000001844 */
[----:B------:R-:W0:Y:S04]  /*7b50*/  LDS.64 R44, [R38+UR9+0x2800] ;  /* 0x00280009262c7984 */ /* 0x000e280008000a00 */
[----:B------:R1:W2:Y:S01]  /*7b60*/  LDS.64 R46, [R122+UR9+0x2800] ;  /* 0x002800097a2e7984 */ /* 0x0002a20008000a00 */
[C---:B------:R-:W-:Y:S01]  /*7b70*/  FMUL R48, R128.reuse, R48 ;  /* 0x0000003080307220 */ /* 0x040fe20000400000 */
[----:B------:R-:W-:Y:S01]  /*7b80*/  FMUL R49, R128, R49 ;  /* 0x0000003180317220 */ /* 0x000fe20000400000 */
[C---:B------:R-:W-:Y:S01]  /*7b90*/  FMUL R50, R3.reuse, R50 ;  /* 0x0000003203327220 */ /* 0x040fe20000400000 */
[----:B------:R-:W-:Y:S01]  /*7ba0*/  FMUL R51, R3, R51 ;  /* 0x0000003303337220 */ /* 0x000fe20000400000 */
[----:B------:R-:W-:Y:S01]  /*7bb0*/  IMAD.MOV.U32 R100, RZ, RZ, R120 ;  /* 0x000000ffff647224 */ /* 0x000fe200078e0078 */
[----:B------:R-:W-:Y:S01]  /*7bc0*/  F2FP.F16.E4M3.UNPACK_B R112, R88 ;  /* 0x00000058ff70723e */ /* 0x000fe200020006ff */
[----:B------:R-:W-:Y:S01]  /*7bd0*/  IMAD.MOV.U32 R101, RZ, RZ, R104 ;  /* 0x000000ffff657224 */ /* 0x000fe200078e0068 */
[----:B------:R-:W-:Y:S01]  /*7be0*/  F2FP.F16.E4M3.UNPACK_B R113, R89 ;  /* 0x00000059ff71723e */ /* 0x000fe200020006ff */
[----:B------:R-:W-:-:S02]  /*7bf0*/  IMAD.MOV.U32 R102, RZ, RZ, R116 ;  /* 0x000000ffff667224 */ /* 0x000fc400078e0074 */
[----:B------:R-:W-:Y:S02]  /*7c00*/  IMAD.MOV.U32 R103, RZ, RZ, R106 ;  /* 0x000000ffff677224 */ /* 0x000fe400078e006a */
[----:B------:R-:W-:Y:S01]  /*7c10*/  FADD R2, -R74, R2 ;  /* 0x000000024a027221 */ /* 0x000fe20000000100 */
[----:B------:R-:W-:-:S03]  /*7c20*/  FADD R4, -R75, R4 ;  /* 0x000000044b047221 */ /* 0x000fc60000000100 */
[----:B------:R-:W-:Y:S01]  /*7c30*/  FMUL R2, R2, 1.4426950216293334961 ;  /* 0x3fb8aa3b02027820 */ /* 0x000fe20000400000 */
[----:B------:R-:W-:Y:S01]  /*7c40*/  HMMA.16816.F32 R48, R100, R114, R48 ;  /* 0x000000726430723c */ /* 0x000fe20000001830 */
[----:B------:R-:W-:-:S05]  /*7c50*/  FMUL R4, R4, 1.4426950216293334961 ;  /* 0x3fb8aa3b04047820 */ /* 0x000fca0000400000 */
[----:B------:R-:W-:Y:S01]  /*7c60*/  HMMA.16816.F32 R96, R100, R112, R96 ;  /* 0x000000706460723c */ /* 0x000fe20000001860 */
[----:B------:R-:W3:Y:S08]  /*7c70*/  MUFU.EX2 R2, R2 ;  /* 0x0000000200027308 */ /* 0x000ef00000000800 */
[----:B------:R-:W4:Y:S01]  /*7c80*/  MUFU.EX2 R4, R4 ;  /* 0x0000000400047308 */ /* 0x000f220000000800 */
[----:B------:R-:W-:Y:S01]  /*7c90*/  IMAD.MOV.U32 R100, RZ, RZ, R121 ;  /* 0x000000ffff647224 */ /* 0x000fe200078e0079 */
[----:B------:R-:W-:Y:S01]  /*7ca0*/  F2FP.F16.E4M3.UNPACK_B R88, R88.H1 ;  /* 0x00000058ff58723e */ /* 0x000fe200030006ff */
        /* <DEDUP_REMOVED lines=10> */
[C---:B---3--:R-:W-:Y:S01]  /*7d50*/  FMUL R40, R2.reuse, R40 ;  /* 0x0000002802287220 */ /* 0x048fe20000400000 */
[----:B------:R-:W-:Y:S01]  /*7d60*/  HMMA.16816.F32 R48, R100, R118, R48 ;  /* 0x000000766430723c */ /* 0x000fe20000001830 */
[C---:B------:R-:W-:Y:S01]  /*7d70*/  FMUL R41, R2.reuse, R41 ;  /* 0x0000002902297220 */ /* 0x040fe20000400000 */
[----:B------:R-:W-:Y:S01]  /*7d80*/  FMUL R52, R2, R52 ;  /* 0x0000003402347220 */ /* 0x000fe20000400000 */
[C---:B----4-:R-:W-:Y:S01]  /*7d90*/  FMUL R42, R4.reuse, R42 ;  /* 0x0000002a042a7220 */ /* 0x050fe20000400000 */
[----:B------:R-:W-:Y:S01]  /*7da0*/  FMUL R43, R4, R43 ;  /* 0x0000002b042b7220 */ /* 0x000fe20000400000 */
[C---:B------:R-:W-:Y:S01]  /*7db0*/  FMUL R53, R2.reuse, R53 ;  /* 0x0000003502357220 */ /* 0x040fe20000400000 */
[----:B------:R-:W-:Y:S01]  /*7dc0*/  HMMA.16816.F32 R96, R104, R88, R96 ;  /* 0x000000586860723c */ /* 0x000fe20000001860 */
[C---:B------:R-:W-:Y:S01]  /*7dd0*/  FMUL R60, R2.reuse, R60 ;  /* 0x0000003c023c7220 */ /* 0x040fe20000400000 */
[----:B------:R-:W-:Y:S01]  /*7de0*/  FMUL R61, R2, R61 ;  /* 0x0000003d023d7220 */ /* 0x000fe20000400000 */
[C---:B------:R-:W-:Y:S01]  /*7df0*/  FMUL R54, R4.reuse, R54 ;  /* 0x0000003604367220 */ /* 0x040fe20000400000 */
[C---:B------:R-:W-:Y:S01]  /*7e00*/  FMUL R55, R4.reuse, R55 ;  /* 0x0000003704377220 */ /* 0x040fe20000400000 */
[C---:B------:R-:W-:Y:S01]  /*7e10*/  FMUL R62, R4.reuse, R62 ;  /* 0x0000003e043e7220 */ /* 0x040fe20000400000 */
[----:B------:R-:W-:Y:S01]  /*7e20*/  HMMA.16816.F32 R64, R100, R92, R64 ;  /* 0x0000005c6440723c */ /* 0x000fe20000001840 */
[----:B------:R-:W-:Y:S01]  /*7e30*/  FMUL R63, R4, R63 ;  /* 0x0000003f043f7220 */ /* 0x000fe20000400000 */
[----:B-1----:R-:W-:-:S04]  /*7e40*/  LOP3.LUT R122, R38, 0x40, RZ, 0x3c, !PT ;  /* 0x00000040267a7812 */ /* 0x002fc800078e3cff */
[----:B------:R-:W-:Y:S01]  /*7e50*/  HMMA.16816.F32 R68, R104, R84, R68 ;  /* 0x000000546844723c */ /* 0x000fe20000001844 */
[----:B0-----:R-:W-:Y:S02]  /*7e60*/  IMAD.MOV.U32 R100, RZ, RZ, R44 ;  /* 0x000000ffff647224 */ /* 0x001fe400078e002c */
[----:B------:R-:W-:Y:S02]  /*7e70*/  IMAD.MOV.U32 R101, RZ, RZ, R78 ;  /* 0x000000ffff657224 */ /* 0x000fe400078e004e */
[----:B--2---:R-:W-:Y:S02]  /*7e80*/  IMAD.MOV.U32 R102, RZ, RZ, R46 ;  /* 0x000000ffff667224 */ /* 0x004fe400078e002e */
[----:B------:R-:W-:Y:S01]  /*7e90*/  IMAD.MOV.U32 R103, RZ, RZ, R80 ;  /* 0x000000ffff677224 */ /* 0x000fe200078e0050 */
[----:B------:R-:W-:Y:S01]  /*7ea0*/  LOP3.LUT R38, R38, 0x60, RZ, 0x3c, !PT ;  /* 0x0000006026267812 */ /* 0x000fe200078e3cff */
[----:B------:R-:W-:Y:S01]  /*7eb0*/  IMAD.MOV.U32 R104, RZ, RZ, R44 ;  /* 0x000000ffff687224 */ /* 0x000fe200078e002c */
[----:B------:R-:W-:Y:S01]  /*7ec0*/  LDS.64 R116, [R122+UR9+0x2400] ;  /* 0x002400097a747984 */ /* 0x000fe20008000a00 */
[----:B------:R-:W-:-:S02]  /*7ed0*/  IMAD.MOV.U32 R105, RZ, RZ, R78 ;  /* 0x000000ffff697224 */ /* 0x000fc400078e004e */
[----:B------:R-:W-:Y:S02]  /*7ee0*/  IMAD.MOV.U32 R106, RZ, RZ, R46 ;  /* 0x000000ffff6a7224 */ /* 0x000fe400078e002e */
[----:B------:R-:W-:Y:S01]  /*7ef0*/  IMAD.MOV.U32 R107, RZ, RZ, R80 ;  /* 0x000000ffff6b7224 */ /* 0x000fe200078e0050 */
[----:B------:R-:W-:Y:S01]  /*7f00*/  HMMA.16816.F32 R40, R100, R114, R40 ;  /* 0x000000726428723c */ /* 0x000fe20000001828 */
[----:B------:R-:W-:Y:S05]  /*7f10*/  LDS.64 R114, [R38+UR9+0x2400] ;  /* 0x0024000926727984 */ /* 0x000fea0008000a00 */
[----:B------:R-:W-:Y:S01]  /*7f20*/  HMMA.16816.F32 R52, R104, R112, R52 ;  /* 0x000000706834723c */ /* 0x000fe20000001834 */
[----:B------:R-:W-:Y:S05]  /*7f30*/  LDS.64 R112, [R38+UR9+0x2000] ;  /* 0x0020000926707984 */ /* 0x000fea0008000a00 */
[----:B------:R-:W-:Y:S01]  /*7f40*/  HMMA.16816.F32 R60, R100, R108, R60 ;  /* 0x0000006c643c723c */ /* 0x000fe2000000183c */
[----:B------:R-:W0:Y:S06]  /*7f50*/  LDS.64 R108, [R122+UR9+0x2000] ;  /* 0x002000097a6c7984 */ /* 0x000e2c0008000a00 */
[C---:B------:R-:W-:Y:S01]  /*7f60*/  FMUL R100, R2.reuse, R56 ;  /* 0x0000003802647220 */ /* 0x040fe20000400000 */
[----:B------:R-:W-:Y:S01]  /*7f70*/  FMUL R101, R2, R57 ;  /* 0x0000003902657220 */ /* 0x000fe20000400000 */
[C---:B------:R-:W-:Y:S01]  /*7f80*/  FMUL R102, R4.reuse, R58 ;  /* 0x0000003a04667220 */ /* 0x040fe20000400000 */
[----:B------:R-:W-:-:S07]  /*7f90*/  FMUL R103, R4, R59 ;  /* 0x0000003b04677220 */ /* 0x000fce0000400000 */
[----:B------:R-:W-:Y:S01]  /*7fa0*/  HMMA.16816.F32 R100, R104, R110, R100 ;  /* 0x0000006e6864723c */ /* 0x000fe20000001864 */
[----:B------:R-:W-:Y:S02]  /*7fb0*/  IMAD.MOV.U32 R56, RZ, RZ, R45 ;  /* 0x000000ffff387224 */ /* 0x000fe400078e002d */
[----:B------:R-:W-:Y:S02]  /*7fc0*/  IMAD.MOV.U32 R57, RZ, RZ, R79 ;  /* 0x000000ffff397224 */ /* 0x000fe400078e004f */
[----:B------:R-:W-:Y:S02]  /*7fd0*/  IMAD.MOV.U32 R58, RZ, RZ, R47 ;  /* 0x000000ffff3a7224 */ /* 0x000fe400078e002f */
[----:B------:R-:W-:Y:S02]  /*7fe0*/  IMAD.MOV.U32 R59, RZ, RZ, R81 ;  /* 0x000000ffff3b7224 */ /* 0x000fe400078e0051 */
[----:B------:R-:W-:Y:S02]  /*7ff0*/  IMAD.MOV.U32 R104, RZ, RZ, R45 ;  /* 0x000000ffff687224 */ /* 0x000fe400078e002d */
[----:B------:R-:W-:-:S02]  /*8000*/  IMAD.MOV.U32 R105, RZ, RZ, R79 ;  /* 0x000000ffff697224 */ /* 0x000fc400078e004f */
[----:B------:R-:W-:Y:S02]  /*8010*/  IMAD.MOV.U32 R106, RZ, RZ, R47 ;  /* 0x000000ffff6a7224 */ /* 0x000fe400078e002f */
[----:B------:R-:W-:Y:S01]  /*8020*/  IMAD.MOV.U32 R107, RZ, RZ, R81 ;  /* 0x000000ffff6b7224 */ /* 0x000fe200078e0051 */
[----:B------:R-:W-:Y:S01]  /*8030*/  HMMA.16816.F32 R40, R56, R118, R40 ;  /* 0x000000763828723c */ /* 0x000fe20000001828 */
[----:B------:R-:W-:Y:S02]  /*8040*/  IMAD.MOV.U32 R44, RZ, RZ, R45 ;  /* 0x000000ffff2c7224 */ /* 0x000fe400078e002d */
[----:B------:R-:W-:Y:S02]  /*8050*/  IMAD.MOV.U32 R45, RZ, RZ, R79 ;  /* 0x000000ffff2d7224 */ /* 0x000fe400078e004f */
[----:B------:R-:W-:Y:S01]  /*8060*/  IMAD.MOV.U32 R46, RZ, RZ, R47 ;  /* 0x000000ffff2e7224 */ /* 0x000fe200078e002f */
[----:B------:R-:W-:Y:S01]  /*8070*/  HMMA.16816.F32 R52, R104, R88, R52 ;  /* 0x000000586834723c */ /* 0x000fe20000001834 */
[----:B------:R-:W-:Y:S01]  /*8080*/  LDS.64 R106, [R122+UR9+0x2c00] ;  /* 0x002c00097a6a7984 */ /* 0x000fe20008000a00 */
[----:B------:R-:W-:-:S03]  /*8090*/  IMAD.MOV.U32 R47, RZ, RZ, R81 ;  /* 0x000000ffff2f7224 */ /* 0x000fc600078e0051 */
[----:B------:R-:W-:Y:S01]  /*80a0*/  LDS.64 R78, [R38+UR9+0x2800] ;  /* 0x00280009264e7984 */ /* 0x000fe20008000a00 */
[----:B------:R-:W-:Y:S03]  /*80b0*/  HMMA.16816.F32 R56, R56, R92, R60 ;  /* 0x0000005c3838723c */ /* 0x000fe6000000183c */
[----:B------:R-:W1:Y:S04]  /*80c0*/  LDS.64 R92, [R122+UR9+0x2800] ;  /* 0x002800097a5c7984 */ /* 0x000e680008000a00 */
[----:B------:R2:W3:Y:S01]  /*80d0*/  LDS.64 R104, [R38+UR9+0x2c00] ;  /* 0x002c000926687984 */ /* 0x0004e20008000a00 */
[----:B------:R-:W-:Y:S01]  /*80e0*/  F2FP.F16.E4M3.UNPACK_B R88, R82 ;  /* 0x00000052ff58723e */ /* 0x000fe200020006ff */
[----:B0-----:R-:W-:Y:S01]  /*80f0*/  IMAD.MOV.U32 R60, RZ, RZ, R108 ;  /* 0x000000ffff3c7224 */ /* 0x001fe200078e006c */
[----:B------:R-:W-:Y:S01]  /*8100*/  F2FP.F16.E4M3.UNPACK_B R89, R83 ;  /* 0x00000053ff59723e */ /* 0x000fe200020006ff */
[----:B------:R-:W-:Y:S01]  /*8110*/  IMAD.MOV.U32 R61, RZ, RZ, R116 ;  /* 0x000000ffff3d7224 */ /* 0x000fe200078e0074 */
[----:B------:R-:W-:Y:S01]  /*8120*/  HMMA.16816.F32 R100, R44, R84, R100 ;  /* 0x000000542c64723c */ /* 0x000fe20000001864 */
[----:B------:R-:W-:Y:S01]  /*8130*/  IMAD.MOV.U32 R62, RZ, RZ, R112 ;  /* 0x000000ffff3e7224 */ /* 0x000fe200078e0070 */
[----:B------:R-:W-:Y:S01]  /*8140*/  F2FP.F16.E4M3.UNPACK_B R118, R90 ;  /* 0x0000005aff76723e */ /* 0x000fe200020006ff */
[----:B------:R-:W-:Y:S01]  /*8150*/  IMAD.MOV.U32 R63, RZ, RZ, R114 ;  /* 0x000000ffff3f7224 */ /* 0x000fe200078e0072 */
[----:B------:R-:W-:-:S02]  /*8160*/  F2FP.F16.E4M3.UNPACK_B R119, R91 ;  /* 0x0000005bff77723e */ /* 0x000fc400020006ff */
[----:B------:R-:W-:Y:S01]  /*8170*/  F2FP.F16.E4M3.UNPACK_B R120, R86 ;  /* 0x00000056ff78723e */ /* 0x000fe200020006ff */
[----:B------:R-:W-:Y:S01]  /*8180*/  IMAD.MOV.U32 R44, RZ, RZ, R108 ;  /* 0x000000ffff2c7224 */ /* 0x000fe200078e006c */
[----:B------:R-:W-:Y:S01]  /*8190*/  F2FP.F16.E4M3.UNPACK_B R121, R87 ;  /* 0x00000057ff79723e */ /* 0x000fe200020006ff */
[----:B------:R-:W-:Y:S01]  /*81a0*/  IMAD.MOV.U32 R45, RZ, RZ, R116 ;  /* 0x000000ffff2d7224 */ /* 0x000fe200078e0074 */
[----:B------:R-:W-:Y:S01]  /*81b0*/  F2FP.F16.E4M3.UNPACK_B R110, R94 ;  /* 0x0000005eff6e723e */ /* 0x000fe200020006ff */
[----:B------:R-:W-:Y:S01]  /*81c0*/  IMAD.MOV.U32 R46, RZ, RZ, R112 ;  /* 0x000000ffff2e7224 */ /* 0x000fe200078e0070 */
[----:B------:R-:W-:Y:S01]  /*81d0*/  F2FP.F16.E4M3.UNPACK_B R111, R95 ;  /* 0x0000005fff6f723e */ /* 0x000fe200020006ff */
[----:B------:R-:W-:Y:S01]  /*81e0*/  IMAD.MOV.U32 R47, RZ, RZ, R114 ;  /* 0x000000ffff2f7224 */ /* 0x000fe200078e0072 */
[C---:B------:R-:W-:Y:S01]  /*81f0*/  HMMA.16816.F32 R48, R60.reuse, R88, R48 ;  /* 0x000000583c30723c */ /* 0x040fe20000001830 */
[--C-:B------:R-:W-:Y:S01]  /*8200*/  IMAD.MOV.U32 R80, RZ, RZ, R109.reuse ;  /* 0x000000ffff507224 */ /* 0x100fe200078e006d */
[----:B--2---:R-:W0:Y:S04]  /*8210*/  LDC R38, c[0x0][0x280] ;  /* 0x0000a000ff267b82 */ /* 0x004e280000000800 */
[C---:B------:R-:W-:Y:S06]  /*8220*/  HMMA.16816.F32 R96, R60.reuse, R118, R96 ;  /* 0x000000763c60723c */ /* 0x040fec0000001860 */
[----:B------:R-:W-:Y:S06]  /*8230*/  HMMA.16816.F32 R68, R60, R120, R68 ;  /* 0x000000783c44723c */ /* 0x000fec0000001844 */
[----:B------:R-:W-:Y:S01]  /*8240*/  HMMA.16816.F32 R64, R44, R110, R64 ;  /* 0x0000006e2c40723c */ /* 0x000fe20000001840 */
        /* <DEDUP_REMOVED lines=11> */
[----:B------:R-:W-:-:S02]  /*8300*/  IMAD.MOV.U32 R46, RZ, RZ, R113 ;  /* 0x000000ffff2e7224 */ /* 0x000fc400078e0071 */
[--C-:B------:R-:W-:Y:S01]  /*8310*/  IMAD.MOV.U32 R47, RZ, RZ, R115.reuse ;  /* 0x000000ffff2f7224 */ /* 0x100fe200078e0073 */
[----:B------:R-:W-:Y:S01]  /*8320*/  F2FP.F16.E4M3.UNPACK_B R94, R94.H1 ;  /* 0x0000005eff5e723e */ /* 0x000fe200030006ff */
[----:B------:R-:W-:Y:S01]  /*8330*/  IMAD.MOV.U32 R63, RZ, RZ, R115 ;  /* 0x000000ffff3f7224 */ /* 0x000fe200078e0073 */
[----:B------:R-:W-:Y:S01]  /*8340*/  F2FP.F16.E4M3.UNPACK_B R95, R95.H1 ;  /* 0x0000005fff5f723e */ /* 0x000fe200030006ff */
[----:B------:R-:W-:Y:S02]  /*8350*/  IMAD.MOV.U32 R81, RZ, RZ, R117 ;  /* 0x000000ffff517224 */ /* 0x000fe400078e0075 */
[----:B------:R-:W-:Y:S02]  /*8360*/  IMAD.MOV.U32 R82, RZ, RZ, R113 ;  /* 0x000000ffff527224 */ /* 0x000fe400078e0071 */
[----:B------:R-:W-:Y:S01]  /*8370*/  IMAD.MOV.U32 R83, RZ, RZ, R115 ;  /* 0x000000ffff537224 */ /* 0x000fe200078e0073 */
[----:B------:R-:W-:Y:S06]  /*8380*/  HMMA.16816.F32 R48, R44, R84, R48 ;  /* 0x000000542c30723c */ /* 0x000fec0000001830 */
[C---:B------:R-:W-:Y:S06]  /*8390*/  HMMA.16816.F32 R44, R60.reuse, R90, R96 ;  /* 0x0000005a3c2c723c */ /* 0x040fec0000001860 */
[----:B------:R-:W-:Y:S06]  /*83a0*/  HMMA.16816.F32 R68, R60, R86, R68 ;  /* 0x000000563c44723c */ /* 0x000fec0000001844 */
[----:B------:R-:W-:Y:S01]  /*83b0*/  HMMA.16816.F32 R64, R80, R94, R64 ;  /* 0x0000005e5040723c */ /* 0x000fe20000001840 */
[----:B-1----:R-:W-:-:S02]  /*83c0*/  IMAD.MOV.U32 R60, RZ, RZ, R92 ;  /* 0x000000ffff3c7224 */ /* 0x002fc400078e005c */
[----:B------:R-:W-:Y:S02]  /*83d0*/  IMAD.MOV.U32 R61, RZ, RZ, R106 ;  /* 0x000000ffff3d7224 */ /* 0x000fe400078e006a */
[----:B------:R-:W-:Y:S02]  /*83e0*/  IMAD.MOV.U32 R62, RZ, RZ, R78 ;  /* 0x000000ffff3e7224 */ /* 0x000fe400078e004e */
[----:B---3--:R-:W-:Y:S02]  /*83f0*/  IMAD.MOV.U32 R63, RZ, RZ, R104 ;  /* 0x000000ffff3f7224 */ /* 0x008fe400078e0068 */
[----:B------:R-:W-:Y:S02]  /*8400*/  IMAD.MOV.U32 R80, RZ, RZ, R92 ;  /* 0x000000ffff507224 */ /* 0x000fe400078e005c */
[----:B------:R-:W-:Y:S02]  /*8410*/  IMAD.MOV.U32 R81, RZ, RZ, R106 ;  /* 0x000000ffff517224 */ /* 0x000fe400078e006a */
[----:B------:R-:W-:-:S02]  /*8420*/  IMAD.MOV.U32 R82, RZ, RZ, R78 ;  /* 0x000000ffff527224 */ /* 0x000fc400078e004e */
[----:B------:R-:W-:Y:S01]  /*8430*/  IMAD.MOV.U32 R83, RZ, RZ, R104 ;  /* 0x000000ffff537224 */ /* 0x000fe200078e0068 */
[----:B------:R-:W-:Y:S06]  /*8440*/  HMMA.16816.F32 R52, R60, R118, R52 ;  /* 0x000000763c34723c */ /* 0x000fec0000001834 */
[C---:B------:R-:W-:Y:S06]  /*8450*/  HMMA.16816.F32 R56, R80.reuse, R110, R56 ;  /* 0x0000006e5038723c */ /* 0x040fec0000001838 */
[----:B------:R-:W-:Y:S06]  /*8460*/  HMMA.16816.F32 R40, R80, R88, R40 ;  /* 0x000000585028723c */ /* 0x000fec0000001828 */
[----:B------:R-:W-:Y:S01]  /*8470*/  HMMA.16816.F32 R100, R60, R120, R100 ;  /* 0x000000783c64723c */ /* 0x000fe20000001864 */
[----:B------:R-:W-:Y:S01]  /*8480*/  UIADD3 UR6, UR6, 0x40, URZ ;  /* 0x0000004006067890 */ /* 0x000fe2000fffe03f */
[----:B------:R-:W-:-:S05]  /*8490*/  IMAD.MOV.U32 R80, RZ, RZ, R93 ;  /* 0x000000ffff507224 */ /* 0x000fca00078e005d */
[----:B0-----:R-:W-:Y:S01]  /*84a0*/  ISETP.LE.AND P1, PT, R38, UR6, PT ;  /* 0x0000000626007c0c */ /* 0x001fe2000bf23270 */
[----:B------:R-:W-:Y:S02]  /*84b0*/  IMAD.MOV.U32 R60, RZ, RZ, R93 ;  /* 0x000000ffff3c7224 */ /* 0x000fe400078e005d */
[----:B------:R-:W-:Y:S02]  /*84c0*/  IMAD.MOV.U32 R61, RZ, RZ, R107 ;  /* 0x000000ffff3d7224 */ /* 0x000fe400078e006b */
[----:B------:R-:W-:Y:S02]  /*84d0*/  IMAD.MOV.U32 R62, RZ, RZ, R79 ;  /* 0x000000ffff3e7224 */ /* 0x000fe400078e004f */
[----:B------:R-:W-:Y:S02]  /*84e0*/  IMAD.MOV.U32 R63, RZ, RZ, R105 ;  /* 0x000000ffff3f7224 */ /* 0x000fe400078e0069 */
[----:B------:R-:W-:Y:S02]  /*84f0*/  IMAD.MOV.U32 R81, RZ, RZ, R107 ;  /* 0x000000ffff517224 */ /* 0x000fe400078e006b */
[----:B------:R-:W-:-:S02]  /*8500*/  IMAD.MOV.U32 R82, RZ, RZ, R79 ;  /* 0x000000ffff527224 */ /* 0x000fc400078e004f */
[----:B------:R-:W-:Y:S01]  /*8510*/  IMAD.MOV.U32 R83, RZ, RZ, R105 ;  /* 0x000000ffff537224 */ /* 0x000fe200078e0069 */
[----:B------:R-:W-:Y:S01]  /*8520*/  HMMA.16816.F32 R52, R60, R90, R52 ;  /* 0x0000005a3c34723c */ /* 0x000fe20000001834 */
[----:B------:R-:W-:Y:S02]  /*8530*/  ULEA UR5, UR14, UR5, 0x6 ;  /* 0x000000050e057291 */ /* 0x000fe4000f8e303f */
[----:B------:R-:W-:-:S03]  /*8540*/  ULEA UR4, UR15, UR4, 0x6 ;  /* 0x000000040f047291 */ /* 0x000fc6000f8e303f */
[----:B------:R-:W-:Y:S01]  /*8550*/  HMMA.16816.F32 R60, R60, R94, R56 ;  /* 0x0000005e3c3c723c */ /* 0x000fe20000001838 */
[----:B------:R-:W-:Y:S01]  /*8560*/  FFMA R5, R3, R5, R76 ;  /* 0x0000000503057223 */ /* 0x000fe2000000004c */
[----:B------:R-:W-:Y:S01]  /*8570*/  FFMA R6, R2, R6, R39 ;  /* 0x0000000602067223 */ /* 0x000fe20000000027 */
[----:B------:R-:W-:-:S03]  /*8580*/  FFMA R37, R4, R37, R77 ;  /* 0x0000002504257223 */ /* 0x000fc6000000004d */
[----:B------:R-:W-:Y:S01]  /*8590*/  HMMA.16816.F32 R40, R80, R84, R40 ;  /* 0x000000545028723c */ /* 0x000fe20000001828 */
[----:B------:R-:W-:Y:S02]  /*85a0*/  IMAD.MOV.U32 R39, RZ, RZ, R72 ;  /* 0x000000ffff277224 */ /* 0x000fe400078e0048 */
[----:B------:R-:W-:-:S03]  /*85b0*/  IMAD.MOV.U32 R3, RZ, RZ, R73 ;  /* 0x000000ffff037224 */ /* 0x000fc600078e0049 */
[----:B------:R-:W-:Y:S01]  /*85c0*/  HMMA.16816.F32 R56, R80, R86, R100 ;  /* 0x000000565038723c */ /* 0x000fe20000001864 */
[----:B------:R-:W-:Y:S02]  /*85d0*/  IMAD.MOV.U32 R2, RZ, RZ, R74 ;  /* 0x000000ffff027224 */ /* 0x000fe400078e004a */
[----:B------:R-:W-:Y:S01]  /*85e0*/  IMAD.MOV.U32 R4, RZ, RZ, R75 ;  /* 0x000000ffff047224 */ /* 0x000fe200078e004b */
[----:B------:R-:W-:-:S05]  /*85f0*/  NOP ;  /* 0x0000000000007918 */ /* 0x000fca0000000000 */
[----:B------:R-:W-:-:S15]  /*8600*/  @!P1 BRA `(.L_x_1) ;  /* 0xffffffac005c9947 */ /* 0x000fde000383ffff */
.L_x_0:
[----:B---3--:R-:W0:Y:S01]  /*8610*/  S2R R7, SR_TID.X ;  /* 0x0000000000077919 */ /* 0x008e220000002100 */
[----:B------:R-:W-:Y:S01]  /*8620*/  IMAD.MOV.U32 R36, RZ, RZ, R0 ;  /* 0x000000ffff247224 */ /* 0x000fe200078e0000 */
[C---:B------:R-:W-:Y:S01]  /*8630*/  FSETP.GT.AND P2, PT, |R37|.reuse, 8.50705917302346158658e+37, PT ;  /* 0x7e8000002500780b */ /* 0x040fe20003f44200 */
[----:B------:R-:W-:Y:S01]  /*8640*/  IMAD.MOV.U32 R39, RZ, RZ, R5 ;  /* 0x000000ffff277224 */ /* 0x000fe200078e0005 */
[----:B------:R-:W-:Y:S01]  /*8650*/  FSETP.GEU.AND P1, PT, |R37|, 1.175494350822287508e-38, PT ;  /* 0x008000002500780b */ /* 0x000fe20003f2e200 */
[----:B------:R-:W-:Y:S02]  /*8660*/  IMAD.MOV.U32 R25, RZ, RZ, R6 ;  /* 0x000000ffff197224 */ /* 0x000fe400078e0006 */
[C---:B------:R-:W-:Y:S01]  /*8670*/  FMUL R5, R36.reuse, 8388608 ;  /* 0x4b00000024057820 */ /* 0x040fe20000400000 */
[----:B------:R-:W-:Y:S01]  /*8680*/  FSETP.GEU.AND P3, PT, R36, 1.175494350822287508e-38, PT ;  /* 0x008000002400780b */ /* 0x000fe20003f6e000 */
[C---:B------:R-:W-:Y:S01]  /*8690*/  FMUL R6, R39.reuse, 8388608 ;  /* 0x4b00000027067820 */ /* 0x040fe20000400000 */
[----:B------:R-:W-:Y:S01]  /*86a0*/  FSETP.GEU.AND P4, PT, R39, 1.175494350822287508e-38, PT ;  /* 0x008000002700780b */ /* 0x000fe20003f8e000 */
[----:B------:R-:W-:Y:S01]  /*86b0*/  FMUL R0, R37, 8388608 ;  /* 0x4b00000025007820 */ /* 0x000fe20000400000 */
[----:B------:R-:W-:Y:S01]  /*86c0*/  FSETP.GEU.AND P5, PT, R25, 1.175494350822287508e-38, PT ;  /* 0x008000001900780b */ /* 0x000fe20003fae000 */
[----:B------:R-:W-:Y:S01]  /*86d0*/  IMAD.MOV.U32 R81, RZ, RZ, R49 ;  /* 0x000000ffff517224 */ /* 0x000fe200078e0031 */
[----:B------:R-:W-:Y:S01]  /*86e0*/  FSEL R5, R5, R36, !P3 ;  /* 0x0000002405057208 */ /* 0x000fe20005800000 */
[----:B------:R-:W-:Y:S01]  /*86f0*/  IMAD.MOV.U32 R49, RZ, RZ, R50 ;  /* 0x000000ffff317224 */ /* 0x000fe200078e0032 */
[----:B------:R-:W-:Y:S01]  /*8700*/  FSEL R6, R6, R39, !P4 ;  /* 0x0000002706067208 */ /* 0x000fe20006000000 */
[----:B------:R-:W-:Y:S01]  /*8710*/  @P2 FMUL R59, R59, 0.25 ;  /* 0x3e8000003b3b2820 */ /* 0x000fe20000400000 */
[----:B------:R-:W-:Y:S01]  /*8720*/  FSETP.GEU.AND P6, PT, R37, 1.175494350822287508e-38, PT ;  /* 0x008000002500780b */ /* 0x000fe20003fce000 */
[----:B------:R-:W-:Y:S01]  /*8730*/  @P2 FMUL R58, R58, 0.25 ;  /* 0x3e8000003a3a2820 */ /* 0x000fe20000400000 */
[----:B------:R-:W-:Y:S01]  /*8740*/  @P2 FMUL R63, R63, 0.25 ;  /* 0x3e8000003f3f2820 */ /* 0x000fe20000400000 */
[----:B------:R-:W-:Y:S01]  /*8750*/  VIADD R12, R6, 0xc0cafb0d ;  /* 0xc0cafb0d060c7836 */ /* 0x000fe20000000000 */
[----:B------:R-:W-:Y:S01]  /*8760*/  FSEL R0, R0, R37, !P6 ;  /* 0x0000002500007208 */ /* 0x000fe20007000000 */
[----:B------:R-:W-:Y:S01]  /*8770*/  @P2 FMUL R37, R37, 0.25 ;  /* 0x3e80000025252820 */ /* 0x000fe20000400000 */
[----:B------:R-:W-:Y:S01]  /*8780*/  @P2 FMUL R62, R62, 0.25 ;  /* 0x3e8000003e3e2820 */ /* 0x000fe20000400000 */
[----:B------:R-:W-:Y:S01]  /*8790*/  @P2 FMUL R55, R55, 0.25 ;  /* 0x3e80000037372820 */ /* 0x000fe20000400000 */
[----:B------:R-:W-:Y:S01]  /*87a0*/  LOP3.LUT R17, R12, 0xff800000, RZ, 0xc0, !PT ;  /* 0xff8000000c117812 */ /* 0x000fe200078ec0ff */
[----:B------:R-:W-:Y:S01]  /*87b0*/  @P2 FMUL R54, R54, 0.25 ;  /* 0x3e80000036362820 */ /* 0x000fe20000400000 */
[----:B------:R-:W-:Y:S01]  /*87c0*/  @P2 FMUL R43, R43, 0.25 ;  /* 0x3e8000002b2b2820 */ /* 0x000fe20000400000 */
[----:B------:R-:W-:Y:S01]  /*87d0*/  @P2 FMUL R42, R42, 0.25 ;  /* 0x3e8000002a2a2820 */ /* 0x000fe20000400000 */
[----:B------:R-:W-:Y:S01]  /*87e0*/  I2FP.F32.S32 R12, R17 ;  /* 0x00000011000c7245 */ /* 0x000fe20000201400 */
[----:B------:R-:W-:Y:S01]  /*87f0*/  @!P1 FMUL R37, R37, 16777216 ;  /* 0x4b80000025259820 */ /* 0x000fe20000400000 */
[----:B------:R-:W-:Y:S01]  /*8800*/  FSEL R15, RZ, -23, P5 ;  /* 0xc1b80000ff0f7808 */ /* 0x000fe20002800000 */
[C---:B0-----:R-:W-:Y:S01]  /*8810*/  IMAD.SHL.U32 R2, R7.reuse, 0x2, RZ ;  /* 0x0000000207027824 */ /* 0x041fe200078e00ff */
[--C-:B------:R-:W-:Y:S01]  /*8820*/  SHF.R.S32.HI R4, RZ, 0x3, R7.reuse ;  /* 0x00000003ff047819 */ /* 0x100fe20000011407 */
[----:B------:R-:W-:Y:S01]  /*8830*/  IMAD.SHL.U32 R10, R7, 0x40, RZ ;  /* 0x00000040070a7824 */ /* 0x000fe200078e00ff */
[----:B------:R-:W-:Y:S01]  /*8840*/  SHF.R.S32.HI R8, RZ, 0x4, R7 ;  /* 0x00000004ff087819 */ /* 0x000fe20000011407 */
[----:B------:R-:W-:Y:S01]  /*8850*/  @!P1 FMUL R59, R59, 16777216 ;  /* 0x4b8000003b3b9820 */ /* 0x000fe20000400000 */
[----:B------:R-:W-:Y:S01]  /*8860*/  SGXT R4, R4, 0x1 ;  /* 0x000000010404781a */ /* 0x000fe20000000200 */
[----:B------:R-:W-:Y:S01]  /*8870*/  @!P1 FMUL R58, R58, 16777216 ;  /* 0x4b8000003a3a9820 */ /* 0x000fe20000400000 */
[----:B------:R-:W-:Y:S01]  /*8880*/  LOP3.LUT R13, R7, 0x60, RZ, 0xc0, !PT ;  /* 0x00000060070d7812 */ /* 0x000fe200078ec0ff */
[----:B------:R-:W-:Y:S01]  /*8890*/  @!P1 FMUL R63, R63, 16777216 ;  /* 0x4b8000003f3f9820 */ /* 0x000fe20000400000 */
[----:B------:R-:W-:Y:S01]  /*88a0*/  LOP3.LUT R2, R2, 0x3c, RZ, 0xc0, !PT ;  /* 0x0000003c02027812 */ /* 0x000fe200078ec0ff */
[----:B------:R-:W-:Y:S01]  /*88b0*/  @!P1 FMUL R62, R62, 16777216 ;  /* 0x4b8000003e3e9820 */ /* 0x000fe20000400000 */
[----:B------:R-:W-:Y:S01]  /*88c0*/  LOP3.LUT R3, R7, 0x7, RZ, 0xc0, !PT ;  /* 0x0000000707037812 */ /* 0x000fe200078ec0ff */
[----:B------:R-:W-:Y:S01]  /*88d0*/  @!P1 FMUL R55, R55, 16777216 ;  /* 0x4b80000037379820 */ /* 0x000fe20000400000 */
[----:B------:R-:W-:Y:S01]  /*88e0*/  SGXT R8, R8, 0x1 ;  /* 0x000000010808781a */ /* 0x000fe20000000200 */
[----:B------:R-:W-:Y:S01]  /*88f0*/  IMAD R13, R13, 0x8, R2 ;  /* 0x000000080d0d7824 */ /* 0x000fe200078e0202 */
[----:B------:R-:W-:Y:S01]  /*8900*/  LOP3.LUT R4, R4, 0x440, RZ, 0xc0, !PT ;  /* 0x0000044004047812 */ /* 0x000fe200078ec0ff */
[----:B------:R-:W-:Y:S01]  /*8910*/  IMAD.SHL.U32 R2, R7, 0x4, RZ ;  /* 0x0000000407027824 */ /* 0x000fe200078e00ff */
[----:B------:R-:W-:Y:S01]  /*8920*/  LOP3.LUT R9, R8, 0x804, RZ, 0xc0, !PT ;  /* 0x0000080408097812 */ /* 0x000fe200078ec0ff */
[----:B------:R-:W-:Y:S01]  /*8930*/  @!P1 FMUL R54, R54, 16777216 ;  /* 0x4b80000036369820 */ /* 0x000fe20000400000 */
[----:B------:R-:W-:Y:S01]  /*8940*/  LOP3.LUT R10, R10, 0x40, RZ, 0xc0, !PT ;  /* 0x000000400a0a7812 */ /* 0x000fe200078ec0ff */
[----:B------:R-:W-:Y:S01]  /*8950*/  IMAD R8, R3, 0x8, R4 ;  /* 0x0000000803087824 */ /* 0x000fe200078e0204 */
[----:B------:R-:W-:Y:S01]  /*8960*/  LOP3.LUT R4, R9, 0x80, R2, 0xf8, !PT ;  /* 0x0000008009047812 */ /* 0x000fe200078ef802 */
[----:B------:R-:W-:Y:S01]  /*8970*/  @!P1 FMUL R43, R43, 16777216 ;  /* 0x4b8000002b2b9820 */ /* 0x000fe20000400000 */
[----:B------:R-:W-:Y:S01]  /*8980*/  LOP3.LUT R11, R7, 0x7f, RZ, 0xc0, !PT ;  /* 0x0000007f070b7812 */ /* 0x000fe200078ec0ff */
[----:B------:R-:W-:Y:S01]  /*8990*/  IMAD.IADD R13, R10, 0x1, R13 ;  /* 0x000000010a0d7824 */ /* 0x000fe200078e020d */
[----:B------:R-:W-:Y:S01]  /*89a0*/  LOP3.LUT R9, R8, 0x40, R7, 0x78, !PT ;  /* 0x0000004008097812 */ /* 0x000fe200078e7807 */
[----:B------:R-:W-:Y:S01]  /*89b0*/  FMUL R8, R25, 8388608 ;  /* 0x4b00000019087820 */ /* 0x000fe20000400000 */
[----:B------:R-:W-:Y:S01]  /*89c0*/  VIADD R10, R5, 0xc0cafb0d ;  /* 0xc0cafb0d050a7836 */ /* 0x000fe20000000000 */
[----:B------:R-:W-:Y:S01]  /*89d0*/  ISETP.GE.U32.AND P0, PT, R11, 0x20, PT ;  /* 0x000000200b00780c */ /* 0x000fe20003f06070 */
[----:B------:R-:W-:Y:S01]  /*89e0*/  @!P1 FMUL R42, R42, 16777216 ;  /* 0x4b8000002a2a9820 */ /* 0x000fe20000400000 */
[----:B------:R-:W-:Y:S01]  /*89f0*/  LOP3.LUT R4, R4, R9, RZ, 0xfc, !PT ;  /* 0x0000000904047212 */ /* 0x000fe200078efcff */
[----:B------:R-:W-:Y:S01]  /*8a00*/  VIADD R18, R0, 0xc0cafb0d ;  /* 0xc0cafb0d00127836 */ /* 0x000fe20000000000 */
[----:B------:R-:W-:Y:S01]  /*8a10*/  FSEL R8, R8, R25, !P5 ;  /* 0x0000001908087208 */ /* 0x000fe20006800000 */
[----:B------:R-:W-:Y:S01]  /*8a20*/  IMAD.MOV.U32 R77, RZ, RZ, R45 ;  /* 0x000000ffff4d7224 */ /* 0x000fe200078e002d */
[----:B------:R-:W-:Y:S01]  /*8a30*/  LOP3.LUT R14, R10, 0xff800000, RZ, 0xc0, !PT ;  /* 0xff8000000a0e7812 */ /* 0x000fe200078ec0ff */
[----:B------:R-:W-:Y:S01]  /*8a40*/  IMAD.MOV.U32 R83, RZ, RZ, R48 ;  /* 0x000000ffff537224 */ /* 0x000fe200078e0030 */
[----:B------:R-:W-:Y:S01]  /*8a50*/  FSEL R9, RZ, -23, P3 ;  /* 0xc1b80000ff097808 */ /* 0x000fe20001800000 */
[----:B------:R-:W-:Y:S01]  /*8a60*/  VIADD R16, R8, 0xc0cafb0d ;  /* 0xc0cafb0d08107836 */ /* 0x000fe20000000000 */
[----:B------:R-:W-:Y:S01]  /*8a70*/  I2FP.F32.S32 R10, R14 ;  /* 0x0000000e000a7245 */ /* 0x000fe20000201400 */
[----:B------:R-:W-:Y:S01]  /*8a80*/  IMAD.MOV.U32 R79, RZ, RZ, R44 ;  /* 0x000000ffff4f7224 */ /* 0x000fe200078e002c */
[----:B------:R-:W-:Y:S01]  /*8a90*/  FSEL R11, RZ, -23, P4 ;  /* 0xc1b80000ff0b7808 */ /* 0x000fe20002000000 */
[----:B------:R-:W0:Y:S01]  /*8aa0*/  S2UR UR5, SR_CgaCtaId ;  /* 0x00000000000579c3 */ /* 0x000e220000008800 */
[----:B------:R-:W-:Y:S01]  /*8ab0*/  LOP3.LUT R19, R16, 0xff800000, RZ, 0xc0, !PT ;  /* 0xff80000010137812 */ /* 0x000fe200078ec0ff */
[----:B------:R-:W-:Y:S01]  /*8ac0*/  FFMA.FTZ R9, R10, 1.1920928955078125e-07, R9 ;  /* 0x340000000a097823 */ /* 0x000fe20000010009 */
[----:B------:R-:W-:Y:S01]  /*8ad0*/  FSETP.GT.AND P3, PT, |R25|, 8.50705917302346158658e+37, PT ;  /* 0x7e8000001900780b */ /* 0x000fe20003f64200 */
[----:B------:R-:W-:Y:S01]  /*8ae0*/  FFMA.FTZ R10, R12, 1.1920928955078125e-07, R11 ;  /* 0x340000000c0a7823 */ /* 0x000fe2000001000b */
[----:B------:R-:W-:Y:S01]  /*8af0*/  I2FP.F32.S32 R16, R19 ;  /* 0x0000001300107245 */ /* 0x000fe20000201400 */
[----:B------:R-:W-:Y:S01]  /*8b00*/  IMAD.IADD R14, R5, 0x1, -R14 ;  /* 0x00000001050e7824 */ /* 0x000fe200078e0a0e */
[----:B------:R-:W-:Y:S01]  /*8b10*/  FSETP.GT.AND P1, PT, |R39|, 8.50705917302346158658e+37, PT ;  /* 0x7e8000002700780b */ /* 0x000fe20003f24200 */
[----:B------:R-:W-:Y:S01]  /*8b20*/  BAR.SYNC.DEFER_BLOCKING 0x0 ;  /* 0x0000000000007b1d */ /* 0x000fe20000010000 */
[----:B------:R-:W-:Y:S01]  /*8b30*/  FSETP.GEU.AND P4, PT, |R25|, 1.175494350822287508e-38, PT ;  /* 0x008000001900780b */ /* 0x000fe20003f8e200 */
[----:B------:R-:W-:Y:S01]  /*8b40*/  FFMA.FTZ R11, R16, 1.1920928955078125e-07, R15 ;  /* 0x34000000100b7823 */ /* 0x000fe2000001000f */
[----:B------:R-:W-:Y:S01]  /*8b50*/  FSETP.GEU.AND P5, PT, |R39|, 1.175494350822287508e-38, PT ;  /* 0x008000002700780b */ /* 0x000fe20003fae200 */
[----:B------:R-:W-:Y:S01]  /*8b60*/  FADD R14, R14, -1 ;  /* 0xbf8000000e0e7421 */ /* 0x000fe20000000000 */
[----:B------:R-:W-:Y:S01]  /*8b70*/  LOP3.LUT R21, R18, 0xff800000, RZ, 0xc0, !PT ;  /* 0xff80000012157812 */ /* 0x000fe200078ec0ff */
[----:B------:R-:W1:Y:S01]  /*8b80*/  MUFU.RCP R15, R37 ;  /* 0x00000025000f7308 */ /* 0x000e620000001000 */
[----:B------:R-:W-:Y:S01]  /*8b90*/  FSEL R18, RZ, -23, P6 ;  /* 0xc1b80000ff127808 */ /* 0x000fe20003000000 */
[----:B------:R-:W-:Y:S01]  /*8ba0*/  @P3 FMUL R25, R25, 0.25 ;  /* 0x3e80000019193820 */ /* 0x000fe20000400000 */
[----:B------:R-:W-:Y:S01]  /*8bb0*/  I2FP.F32.S32 R23, R21 ;  /* 0x0000001500177245 */ /* 0x000fe20000201400 */
[----:B------:R-:W-:Y:S01]  /*8bc0*/  @P3 FMUL R57, R57, 0.25 ;  /* 0x3e80000039393820 */ /* 0x000fe20000400000 */
[----:B------:R-:W-:Y:S01]  /*8bd0*/  FSETP.GT.AND P2, PT, |R36|, 8.50705917302346158658e+37, PT ;  /* 0x7e8000002400780b */ /* 0x000fe20003f44200 */
[----:B------:R-:W-:Y:S01]  /*8be0*/  @P1 FMUL R39, R39, 0.25 ;  /* 0x3e80000027271820 */ /* 0x000fe20000400000 */
[----:B------:R-:W-:Y:S01]  /*8bf0*/  @P3 FMUL R56, R56, 0.25 ;  /* 0x3e80000038383820 */ /* 0x000fe20000400000 */
[----:B------:R-:W-:Y:S01]  /*8c00*/  @!P4 FMUL R25, R25, 16777216 ;  /* 0x4b8000001919c820 */ /* 0x000fe20000400000 */
[----:B------:R-:W-:Y:S01]  /*8c10*/  FFMA.FTZ R12, R23, 1.1920928955078125e-07, R18 ;  /* 0x34000000170c7823 */ /* 0x000fe20000010012 */
[----:B------:R-:W-:Y:S01]  /*8c20*/  @!P5 FMUL R39, R39, 16777216 ;  /* 0x4b8000002727d820 */ /* 0x000fe20000400000 */
[----:B------:R-:W-:Y:S01]  /*8c30*/  @P3 FMUL R61, R61, 0.25 ;  /* 0x3e8000003d3d3820 */ /* 0x000fe20000400000 */
[----:B------:R-:W-:Y:S01]  /*8c40*/  @P3 FMUL R60, R60, 0.25 ;  /* 0x3e8000003c3c3820 */ /* 0x000fe20000400000 */
[----:B------:R-:W-:Y:S01]  /*8c50*/  @P3 FMUL R53, R53, 0.25 ;  /* 0x3e80000035353820 */ /* 0x000fe20000400000 */
[----:B------:R-:W-:Y:S01]  /*8c60*/  MUFU.RCP R32, R39 ;  /* 0x0000002700207308 */ /* 0x000fe20000001000 */
[----:B------:R-:W-:Y:S01]  /*8c70*/  @P3 FMUL R52, R52, 0.25 ;  /* 0x3e80000034343820 */ /* 0x000fe20000400000 */
[----:B------:R-:W-:Y:S01]  /*8c80*/  @P3 FMUL R41, R41, 0.25 ;  /* 0x3e80000029293820 */ /* 0x000fe20000400000 */
[C---:B-1----:R-:W-:Y:S01]  /*8c90*/  FMUL R16, R15.reuse, R59 ;  /* 0x0000003b0f107220 */ /* 0x042fe20000400000 */
[C---:B------:R-:W-:Y:S01]  /*8ca0*/  FMUL R23, R15.reuse, R58 ;  /* 0x0000003a0f177220 */ /* 0x040fe20000400000 */
[C---:B------:R-:W-:Y:S01]  /*8cb0*/  FMUL R20, R15.reuse, R63 ;  /* 0x0000003f0f147220 */ /* 0x040fe20000400000 */
[C---:B------:R-:W-:Y:S01]  /*8cc0*/  FMUL R27, R15.reuse, R62 ;  /* 0x0000003e0f1b7220 */ /* 0x040fe20000400000 */
[C---:B------:R-:W-:Y:S01]  /*8cd0*/  FMUL R24, R15.reuse, R55 ;  /* 0x000000370f187220 */ /* 0x040fe20000400000 */
[C---:B------:R-:W-:Y:S01]  /*8ce0*/  FMUL R31, R15.reuse, R54 ;  /* 0x000000360f1f7220 */ /* 0x040fe20000400000 */
[C---:B------:R-:W-:Y:S01]  /*8cf0*/  FMUL R28, R15.reuse, R43 ;  /* 0x0000002b0f1c7220 */ /* 0x040fe20000400000 */
[----:B------:R-:W-:Y:S01]  /*8d00*/  FMUL R35, R15, R42 ;  /* 0x0000002a0f237220 */ /* 0x000fe20000400000 */
[----:B------:R-:W-:Y:S01]  /*8d10*/  @P3 FMUL R40, R40, 0.25 ;  /* 0x3e80000028283820 */ /* 0x000fe20000400000 */
[----:B------:R-:W1:Y:S01]  /*8d20*/  MUFU.RCP R15, R25 ;  /* 0x00000019000f7308 */ /* 0x000e620000001000 */
[----:B------:R-:W-:Y:S01]  /*8d30*/  FSETP.GEU.AND P3, PT, |R36|, 1.175494350822287508e-38, PT ;  /* 0x008000002400780b */ /* 0x000fe20003f6e200 */
[----:B------:R-:W-:Y:S01]  /*8d40*/  @P1 FMUL R46, R46, 0.25 ;  /* 0x3e8000002e2e1820 */ /* 0x000fe20000400000 */
        /* <DEDUP_REMOVED lines=8> */
[----:B------:R-:W-:Y:S01]  /*8dd0*/  @!P4 FMUL R41, R41, 16777216 ;  /* 0x4b8000002929c820 */ /* 0x000fe20000400000 */
        /* <DEDUP_REMOVED lines=9> */
[----:B-1----:R-:W-:Y:S01]  /*8e70*/  FMUL R30, R15, R41 ;  /* 0x000000290f1e7220 */ /* 0x002fe20000400000 */
[C---:B------:R-:W-:Y:S01]  /*8e80*/  FMUL R45, R32.reuse, R46 ;  /* 0x0000002e202d7220 */ /* 0x040fe20000400000 */
        /* <DEDUP_REMOVED lines=29> */
[C---:B------:R-:W-:Y:S01]  /*9060*/  FMUL R18, R15.reuse, R57 ;  /* 0x000000390f127220 */ /* 0x040fe20000400000 */
[C---:B------:R-:W-:Y:S01]  /*9070*/  FMUL R25, R15.reuse, R56 ;  /* 0x000000380f197220 */ /* 0x040fe20000400000 */
[C---:B------:R-:W-:Y:S01]  /*9080*/  FMUL R22, R15.reuse, R61 ;  /* 0x0000003d0f167220 */ /* 0x040fe20000400000 */
[C---:B------:R-:W-:Y:S01]  /*9090*/  FMUL R29, R15.reuse, R60 ;  /* 0x0000003c0f1d7220 */ /* 0x040fe20000400000 */
[C---:B------:R-:W-:Y:S01]  /*90a0*/  FMUL R26, R15.reuse, R53 ;  /* 0x000000350f1a7220 */ /* 0x040fe20000400000 */
[C---:B------:R-:W-:Y:S01]  /*90b0*/  FMUL R33, R15.reuse, R52 ;  /* 0x000000340f217220 */ /* 0x040fe20000400000 */
[----:B------:R-:W-:Y:S01]  /*90c0*/  FMUL R15, R15, R40 ;  /* 0x000000280f0f7220 */ /* 0x000fe20000400000 */
[----:B------:R-:W-:Y:S01]  /*90d0*/  @!P3 FMUL R69, R69, 16777216 ;  /* 0x4b8000004545b820 */ /* 0x000fe20000400000 */
[----:B------:R-:W-:Y:S01]  /*90e0*/  @!P3 FMUL R68, R68, 16777216 ;  /* 0x4b8000004444b820 */ /* 0x000fe20000400000 */
        /* <DEDUP_REMOVED lines=8> */
[----:B------:R-:W-:Y:S01]  /*9170*/  F2FP.SATFINITE.E4M3.F32.PACK_AB_MERGE_C R48, R48, R51, RZ ;  /* 0x000000333030723e */ /* 0x000fe200048070ff */
[----:B------:R-:W-:Y:S01]  /*9180*/  UMOV UR4, 0x400 ;  /* 0x0000040000047882 */ /* 0x000fe20000000000 */
[----:B------:R-:W-:Y:S01]  /*9190*/  F2FP.SATFINITE.E4M3.F32.PACK_AB_MERGE_C R46, R46, R49, RZ ;  /* 0x000000312e2e723e */ /* 0x000fe200048070ff */
[----:B0-----:R-:W-:Y:S01]  /*91a0*/  ULEA UR6, UR5, UR4, 0x18 ;  /* 0x0000000405067291 */ /* 0x001fe2000f8ec03f */
[----:B------:R-:W-:Y:S01]  /*91b0*/  F2FP.SATFINITE.E4M3.F32.PACK_AB_MERGE_C R44, R44, R47, RZ ;  /* 0x0000002f2c2c723e */ /* 0x000fe200048070ff */
[----:B------:R-:W0:Y:S01]  /*91c0*/  LDC R64, c[0x0][0x278] ;  /* 0x00009e00ff407b82 */ /* 0x000e220000000800 */
[----:B------:R-:W-:Y:S01]  /*91d0*/  F2FP.SATFINITE.E4M3.F32.PACK_AB_MERGE_C R42, R42, R45, RZ ;  /* 0x0000002d2a2a723e */ /* 0x000fe200048070ff */
[----:B------:R-:W-:Y:S01]  /*91e0*/  IMAD.IADD R17, R6, 0x1, -R17 ;  /* 0x0000000106117824 */ /* 0x000fe200078e0a11 */
[----:B------:R-:W-:Y:S01]  /*91f0*/  F2FP.SATFINITE.E4M3.F32.PACK_AB_MERGE_C R40, R40, R43, RZ ;  /* 0x0000002b2828723e */ /* 0x000fe200048070ff */
[----:B------:R-:W-:Y:S01]  /*9200*/  IMAD.IADD R19, R8, 0x1, -R19 ;  /* 0x0000000108137824 */ /* 0x000fe200078e0a13 */
[----:B------:R-:W-:Y:S01]  /*9210*/  F2FP.SATFINITE.E4M3.F32.PACK_AB_MERGE_C R38, R38, R41, RZ ;  /* 0x000000292626723e */ /* 0x000fe200048070ff */
[----:B------:R-:W-:Y:S01]  /*9220*/  FADD R17, R17, -1 ;  /* 0xbf80000011117421 */ /* 0x000fe20000000000 */
[----:B------:R-:W-:Y:S01]  /*9230*/  F2FP.SATFINITE.E4M3.F32.PACK_AB_MERGE_C R36, R36, R39, RZ ;  /* 0x000000272424723e */ /* 0x000fe200048070ff */
[----:B------:R-:W-:Y:S01]  /*9240*/  FADD R19, R19, -1 ;  /* 0xbf80000013137421 */ /* 0x000fe20000000000 */
[----:B------:R-:W-:Y:S01]  /*9250*/  F2FP.SATFINITE.E4M3.F32.PACK_AB_MERGE_C R34, R34, R37, RZ ;  /* 0x000000252222723e */ /* 0x000fe200048070ff */
[----:B------:R-:W-:Y:S01]  /*9260*/  IMAD.IADD R21, R0, 0x1, -R21 ;  /* 0x0000000100157824 */ /* 0x000fe200078e0a15 */
[----:B------:R-:W-:Y:S01]  /*9270*/  F2FP.SATFINITE.E4M3.F32.PACK_AB_MERGE_C R15, R30, R15, RZ ;  /* 0x0000000f1e0f723e */ /* 0x000fe200048070ff */
[----:B------:R-:W1:Y:S01]  /*9280*/  S2R R90, SR_TID.X ;  /* 0x00000000005a7919 */ /* 0x000e620000002100 */
[----:B------:R-:W-:Y:S01]  /*9290*/  LOP3.LUT R48, R48, 0xffff, RZ, 0xc0, !PT ;  /* 0x0000ffff30307812 */ /* 0x000fe200078ec0ff */
[----:B------:R-:W-:Y:S01]  /*92a0*/  FADD R21, R21, -1 ;  /* 0xbf80000015157421 */ /* 0x000fe20000000000 */
[----:B------:R-:W-:Y:S01]  /*92b0*/  LOP3.LUT R46, R46, 0xffff, RZ, 0xc0, !PT ;  /* 0x0000ffff2e2e7812 */ /* 0x000fe200078ec0ff */
[----:B------:R-:W2:Y:S01]  /*92c0*/  S2R R88, SR_CTAID.X ;  /* 0x0000000000587919 */ /* 0x000ea20000002500 */
[----:B------:R-:W-:Y:S01]  /*92d0*/  LOP3.LUT R37, R44, 0xffff, RZ, 0xc0, !PT ;  /* 0x0000ffff2c257812 */ /* 0x000fe200078ec0ff */
[----:B------:R-:W3:Y:S01]  /*92e0*/  LDC.64 R66, c[0x0][0x228] ;  /* 0x00008a00ff427b82 */ /* 0x000ee20000000a00 */
[----:B------:R-:W-:Y:S01]  /*92f0*/  LOP3.LUT R39, R42, 0xffff, RZ, 0xc0, !PT ;  /* 0x0000ffff2a277812 */ /* 0x000fe200078ec0ff */
[----:B------:R-:W-:Y:S01]  /*9300*/  ULDC.64 UR4, c[0x0][0x270] ;  /* 0x00009c0000047ab9 */ /* 0x000fe20000000a00 */
[----:B------:R-:W-:Y:S01]  /*9310*/  LOP3.LUT R40, R40, 0xffff, RZ, 0xc0, !PT ;  /* 0x0000ffff28287812 */ /* 0x000fe200078ec0ff */
[----:B------:R-:W-:Y:S01]  /*9320*/  UIMAD UR4, UR7, UR4, URZ ;  /* 0x00000004070472a4 */ /* 0x000fe2000f8e023f */
[----:B------:R-:W-:-:S02]  /*9330*/  LOP3.LUT R38, R38, 0xffff, RZ, 0xc0, !PT ;  /* 0x0000ffff26267812 */ /* 0x000fc400078ec0ff */
[----:B------:R-:W-:Y:S02]  /*9340*/  F2FP.SATFINITE.E4M3.F32.PACK_AB_MERGE_C R28, R28, R35, RZ ;  /* 0x000000231c1c723e */ /* 0x000fe400048070ff */
[----:B------:R-:W-:Y:S02]  /*9350*/  F2FP.SATFINITE.E4M3.F32.PACK_AB_MERGE_C R24, R24, R31, RZ ;  /* 0x0000001f1818723e */ /* 0x000fe400048070ff */
[----:B------:R-:W-:Y:S02]  /*9360*/  F2FP.SATFINITE.E4M3.F32.PACK_AB_MERGE_C R20, R20, R27, RZ ;  /* 0x0000001b1414723e */ /* 0x000fe400048070ff */
[----:B------:R-:W-:Y:S02]  /*9370*/  F2FP.SATFINITE.E4M3.F32.PACK_AB_MERGE_C R26, R26, R33, RZ ;  /* 0x000000211a1a723e */ /* 0x000fe400048070ff */
[----:B------:R-:W-:Y:S02]  /*9380*/  F2FP.SATFINITE.E4M3.F32.PACK_AB_MERGE_C R22, R22, R29, RZ ;  /* 0x0000001d1616723e */ /* 0x000fe400048070ff */
[----:B------:R-:W-:-:S02]  /*9390*/  F2FP.SATFINITE.E4M3.F32.PACK_AB_MERGE_C R25, R18, R25, RZ ;  /* 0x000000191219723e */ /* 0x000fc400048070ff */
[----:B------:R-:W-:Y:S02]  /*93a0*/  F2FP.SATFINITE.E4M3.F32.PACK_AB_MERGE_C R27, R16, R23, RZ ;  /* 0x00000017101b723e */ /* 0x000fe400048070ff */
[----:B------:R-:W-:Y:S02]  /*93b0*/  LOP3.LUT R32, R15, 0xffff, RZ, 0xc0, !PT ;  /* 0x0000ffff0f207812 */ /* 0x000fe400078ec0ff */
[--C-:B------:R-:W-:Y:S02]  /*93c0*/  PRMT R16, R40, 0x3340, R1.reuse ;  /* 0x0000334028107816 */ /* 0x100fe40000000001 */
[----:B------:R-:W-:Y:S02]  /*93d0*/  PRMT R23, R38, 0x3340, R1 ;  /* 0x0000334026177816 */ /* 0x000fe40000000001 */
[----:B------:R-:W-:Y:S02]  /*93e0*/  PRMT R15, R48, 0x3340, R37 ;  /* 0x00003340300f7816 */ /* 0x000fe40000000025 */
[----:B------:R-:W-:-:S02]  /*93f0*/  PRMT R18, R46, 0x3340, R39 ;  /* 0x000033402e127816 */ /* 0x000fc40000000027 */
[----:B------:R-:W-:Y:S02]  /*9400*/  LOP3.LUT R41, R28, 0xffff, RZ, 0xc0, !PT ;  /* 0x0000ffff1c297812 */ /* 0x000fe400078ec0ff */
[----:B------:R-:W-:Y:S02]  /*9410*/  LOP3.LUT R42, R24, 0xffff, RZ, 0xc0, !PT ;  /* 0x0000ffff182a7812 */ /* 0x000fe400078ec0ff */
[----:B------:R-:W-:Y:S02]  /*9420*/  LOP3.LUT R52, R20, 0xffff, RZ, 0xc0, !PT ;  /* 0x0000ffff14347812 */ /* 0x000fe400078ec0ff */
[----:B------:R-:W-:Y:S02]  /*9430*/  LOP3.LUT R43, R26, 0xffff, RZ, 0xc0, !PT ;  /* 0x0000ffff1a2b7812 */ /* 0x000fe400078ec0ff */
[----:B------:R-:W-:Y:S02]  /*9440*/  LOP3.LUT R44, R22, 0xffff, RZ, 0xc0, !PT ;  /* 0x0000ffff162c7812 */ /* 0x000fe400078ec0ff */
[----:B------:R-:W-:-:S02]  /*9450*/  PRMT R29, R15, 0x5410, R16 ;  /* 0x000054100f1d7816 */ /* 0x000fc40000000010 */
[----:B------:R-:W-:Y:S02]  /*9460*/  PRMT R31, R18, 0x5410, R23 ;  /* 0x00005410121f7816 */ /* 0x000fe40000000017 */
[----:B------:R-:W-:Y:S02]  /*9470*/  PRMT R35, R52, 0x3340, R1 ;  /* 0x0000334034237816 */ /* 0x000fe40000000001 */
[----:B------:R-:W-:Y:S02]  /*9480*/  PRMT R22, R41, 0x3340, R42 ;  /* 0x0000334029167816 */ /* 0x000fe4000000002a */
[----:B------:R-:W-:Y:S02]  /*9490*/  SHF.R.U32.HI R15, RZ, 0x8, R48 ;  /* 0x00000008ff0f7819 */ /* 0x000fe40000011630 */
[----:B------:R-:W-:Y:S02]  /*94a0*/  SHF.R.U32.HI R18, RZ, 0x8, R37 ;  /* 0x00000008ff127819 */ /* 0x000fe40000011625 */
[----:B------:R-:W-:-:S02]  /*94b0*/  PRMT R33, R44, 0x3340, R1 ;  /* 0x000033402c217816 */ /* 0x000fc40000000001 */
[----:B------:R-:W-:Y:S02]  /*94c0*/  PRMT R20, R32, 0x3340, R43 ;  /* 0x0000334020147816 */ /* 0x000fe4000000002b */
[----:B------:R-:W-:Y:S02]  /*94d0*/  SHF.R.U32.HI R16, RZ, 0x8, R46 ;  /* 0x00000008ff107819 */ /* 0x000fe4000001162e */
[----:B------:R-:W-:Y:S02]  /*94e0*/  SHF.R.U32.HI R23, RZ, 0x8, R38 ;  /* 0x00000008ff177819 */ /* 0x000fe40000011626 */
[----:B------:R-:W-:Y:S02]  /*94f0*/  PRMT R30, R22, 0x5410, R35 ;  /* 0x00005410161e7816 */ /* 0x000fe40000000023 */
[----:B------:R-:W-:Y:S02]  /*9500*/  LOP3.LUT R18, R18, 0xffff, RZ, 0xc0, !PT ;  /* 0x0000ffff12127812 */ /* 0x000fe400078ec0ff */
[----:B------:R-:W-:-:S02]  /*9510*/  LOP3.LUT R15, R15, 0xffff, RZ, 0xc0, !PT ;  /* 0x0000ffff0f0f7812 */ /* 0x000fc400078ec0ff */
[----:B------:R-:W-:Y:S02]  /*9520*/  PRMT R28, R20, 0x5410, R33 ;  /* 0x00005410141c7816 */ /* 0x000fe40000000021 */
[----:B------:R-:W-:Y:S02]  /*9530*/  SHF.R.U32.HI R22, RZ, 0x8, R40 ;  /* 0x00000008ff167819 */ /* 0x000fe40000011628 */
[----:B------:R-:W-:Y:S02]  /*9540*/  LOP3.LUT R33, R16, 0xffff, RZ, 0xc0, !PT ;  /* 0x0000ffff10217812 */ /* 0x000fe400078ec0ff */
[----:B------:R-:W-:Y:S02]  /*9550*/  LOP3.LUT R16, R23, 0xffff, RZ, 0xc0, !PT ;  /* 0x0000ffff17107812 */ /* 0x000fe400078ec0ff */
[----:B------:R-:W-:Y:S02]  /*9560*/  SHF.R.U32.HI R20, RZ, 0x8, R39 ;  /* 0x00000008ff147819 */ /* 0x000fe40000011627 */
[----:B------:R-:W-:-:S02]  /*9570*/  PRMT R23, R15, 0x3340, R18 ;  /* 0x000033400f177816 */ /* 0x000fc40000000012 */
[----:B------:R-:W-:Y:S02]  /*9580*/  LOP3.LUT R22, R22, 0xffff, RZ, 0xc0, !PT ;  /* 0x0000ffff16167812 */ /* 0x000fe400078ec0ff */
[----:B------:R-:W-:Y:S02]  /*9590*/  SHF.R.U32.HI R15, RZ, 0x8, R32 ;  /* 0x00000008ff0f7819 */ /* 0x000fe40000011620 */
[----:B------:R-:W-:Y:S02]  /*95a0*/  SHF.R.U32.HI R18, RZ, 0x8, R43 ;  /* 0x00000008ff127819 */ /* 0x000fe4000001162b */
[----:B------:R-:W-:Y:S02]  /*95b0*/  LOP3.LUT R20, R20, 0xffff, RZ, 0xc0, !PT ;  /* 0x0000ffff14147812 */ /* 0x000fe400078ec0ff */
[----:B------:R-:W-:Y:S02]  /*95c0*/  PRMT R24, R22, 0x3340, R1 ;  /* 0x0000334016187816 */ /* 0x000fe40000000001 */
[----:B------:R-:W-:-:S02]  /*95d0*/  LOP3.LUT R18, R18, 0xffff, RZ, 0xc0, !PT ;  /* 0x0000ffff12127812 */ /* 0x000fc400078ec0ff */
[----:B------:R-:W-:Y:S02]  /*95e0*/  LOP3.LUT R15, R15, 0xffff, RZ, 0xc0, !PT ;  /* 0x0000ffff0f0f7812 */ /* 0x000fe400078ec0ff */
[----:B------:R-:W-:Y:S02]  /*95f0*/  SHF.R.U32.HI R22, RZ, 0x8, R44 ;  /* 0x00000008ff167819 */ /* 0x000fe4000001162c */
[----:B------:R-:W-:Y:S02]  /*9600*/  PRMT R33, R33, 0x3340, R20 ;  /* 0x0000334021217816 */ /* 0x000fe40000000014 */
[----:B------:R-:W-:Y:S02]  /*9610*/  PRMT R26, R16, 0x3340, R1 ;  /* 0x00003340101a7816 */ /* 0x000fe40000000001 */
[----:B------:R-:W-:Y:S02]  /*9620*/  SHF.R.U32.HI R16, RZ, 0x8, R41 ;  /* 0x00000008ff107819 */ /* 0x000fe40000011629 */
[----:B------:R-:W-:-:S02]  /*9630*/  SHF.R.U32.HI R20, RZ, 0x8, R42 ;  /* 0x00000008ff147819 */ /* 0x000fc4000001162a */
[----:B------:R-:W-:Y:S02]  /*9640*/  PRMT R18, R15, 0x3340, R18 ;  /* 0x000033400f127816 */ /* 0x000fe40000000012 */
[----:B------:R-:W-:Y:S02]  /*9650*/  LOP3.LUT R22, R22, 0xffff, RZ, 0xc0, !PT ;  /* 0x0000ffff16167812 */ /* 0x000fe400078ec0ff */
[----:B------:R-:W-:Y:S02]  /*9660*/  SHF.R.U32.HI R15, RZ, 0x8, R52 ;  /* 0x00000008ff0f7819 */ /* 0x000fe40000011634 */
[----:B------:R-:W-:Y:S02]  /*9670*/  LOP3.LUT R20, R20, 0xffff, RZ, 0xc0, !PT ;  /* 0x0000ffff14147812 */ /* 0x000fe400078ec0ff */
[----:B------:R-:W-:Y:S02]  /*9680*/  LOP3.LUT R37, R16, 0xffff, RZ, 0xc0, !PT ;  /* 0x0000ffff10257812 */ /* 0x000fe400078ec0ff */
[----:B------:R-:W-:Y:S01]  /*9690*/  PRMT R35, R22, 0x3340, R1 ;  /* 0x0000334016237816 */ /* 0x000fe20000000001 */
[----:B------:R-:W-:Y:S01]  /*96a0*/  IMAD.MOV.U32 R22, RZ, RZ, 0x3dc6b27f ;  /* 0x3dc6b27fff167424 */ /* 0x000fe200078e00ff */
[----:B------:R-:W-:-:S02]  /*96b0*/  LOP3.LUT R15, R15, 0xffff, RZ, 0xc0, !PT ;  /* 0x0000ffff0f0f7812 */ /* 0x000fc400078ec0ff */
[----:B------:R-:W-:Y:S02]  /*96c0*/  PRMT R20, R37, 0x3340, R20 ;  /* 0x0000334025147816 */ /* 0x000fe40000000014 */
[----:B------:R-:W-:Y:S01]  /*96d0*/  PRMT R37, R15, 0x3340, R50 ;  /* 0x000033400f257816 */ /* 0x000fe20000000032 */
[----:B------:R-:W-:Y:S01]  /*96e0*/  FFMA.FTZ R15, R14, R22, -0.16845393180847167969 ;  /* 0xbe2c7f300e0f7423 */ /* 0x000fe20000010016 */
[----:B------:R-:W-:Y:S02]  /*96f0*/  LOP3.LUT R36, R36, 0xffff, RZ, 0xc0, !PT ;  /* 0x0000ffff24247812 */ /* 0x000fe400078ec0ff */
[----:B------:R-:W-:Y:S01]  /*9700*/  PRMT R23, R23, 0x5410, R24 ;  /* 0x0000541017177816 */ /* 0x000fe20000000018 */
[C---:B------:R-:W-:Y:S01]  /*9710*/  FFMA.FTZ R15, R14.reuse, R15, 0.1716887056827545166 ;  /* 0x3e2fcf2a0e0f7423 */ /* 0x040fe2000001000f */
[----:B------:R-:W-:Y:S02]  /*9720*/  PRMT R16, R29, 0x4210, R36 ;  /* 0x000042101d107816 */ /* 0x000fe40000000024 */
[----:B------:R-:W-:Y:S01]  /*9730*/  PRMT R33, R33, 0x5410, R26 ;  /* 0x0000541021217816 */ /* 0x000fe2000000001a */
[----:B------:R-:W-:Y:S01]  /*9740*/  FFMA.FTZ R15, R14, R15, -0.17900948226451873779 ;  /* 0xbe374e430e0f7423 */ /* 0x000fe2000001000f */
[----:B------:R-:W-:Y:S01]  /*9750*/  LOP3.LUT R34, R34, 0xffff, RZ, 0xc0, !PT ;  /* 0x0000ffff22227812 */ /* 0x000fe200078ec0ff */
[----:B------:R4:W-:Y:S01]  /*9760*/  STS [R13+UR6], R16 ;  /* 0x000000100d007988 */ /* 0x0009e20008000806 */
[----:B------:R-:W-:Y:S01]  /*9770*/  PRMT R36, R23, 0x5210, R36 ;  /* 0x0000521017247816 */ /* 0x000fe20000000024 */
[----:B------:R-:W-:Y:S01]  /*9780*/  FFMA.FTZ R15, R14, R15, 0.20512372255325317383 ;  /* 0x3e520bf40e0f7423 */ /* 0x000fe2000001000f */
[----:B------:R-:W-:-:S02]  /*9790*/  PRMT R31, R31, 0x4210, R34 ;  /* 0x000042101f1f7816 */ /* 0x000fc40000000022 */
[----:B------:R-:W-:Y:S01]  /*97a0*/  PRMT R33, R33, 0x5210, R34 ;  /* 0x0000521021217816 */ /* 0x000fe20000000022 */
[----:B------:R-:W-:Y:S01]  /*97b0*/  FFMA.FTZ R15, R14, R15, -0.24046532809734344482 ;  /* 0xbe763c8b0e0f7423 */ /* 0x000fe2000001000f */
[----:B------:R-:W-:Y:S01]  /*97c0*/  LOP3.LUT R25, R25, 0xffff, RZ, 0xc0, !PT ;  /* 0x0000ffff19197812 */ /* 0x000fe200078ec0ff */
[----:B------:R5:W-:Y:S01]  /*97d0*/  STS [R13+UR6+0x80], R36 ;  /* 0x000080240d007988 */ /* 0x000be20008000806 */
[----:B------:R-:W-:Y:S01]  /*97e0*/  PRMT R18, R18, 0x5410, R35 ;  /* 0x0000541012127816 */ /* 0x000fe20000000023 */
[----:B------:R-:W-:Y:S01]  /*97f0*/  FFMA.FTZ R15, R14, R15, 0.28857114911079406738 ;  /* 0x3e93bf990e0f7423 */ /* 0x000fe2000001000f */
[----:B----4-:R-:W-:Y:S02]  /*9800*/  LOP3.LUT R16, R13, 0x40, RZ, 0x3c, !PT ;  /* 0x000000400d107812 */ /* 0x010fe400078e3cff */
[----:B------:R-:W-:Y:S01]  /*9810*/  PRMT R23, R28, 0x4210, R25 ;  /* 0x000042101c177816 */ /* 0x000fe20000000019 */
[----:B------:R-:W-:Y:S01]  /*9820*/  FFMA.FTZ R15, R14, R15, -0.36067417263984680176 ;  /* 0xbeb8aa490e0f7423 */ /* 0x000fe2000001000f */
[----:B------:R-:W-:Y:S01]  /*9830*/  PRMT R20, R20, 0x5410, R37 ;  /* 0x0000541014147816 */ /* 0x000fe20000000025 */
[----:B------:R-:W-:Y:S01]  /*9840*/  STS [R16+UR6+0x400], R31 ;  /* 0x0004001f10007988 */ /* 0x000fe20008000806 */
[----:B------:R-:W-:Y:S01]  /*9850*/  PRMT R25, R18, 0x5210, R25 ;  /* 0x0000521012197816 */ /* 0x000fe20000000019 */
[C---:B------:R-:W-:Y:S01]  /*9860*/  FFMA.FTZ R15, R14.reuse, R15, 0.48089820146560668945 ;  /* 0x3ef6384a0e0f7423 */ /* 0x040fe2000001000f */
[----:B------:R-:W-:Y:S01]  /*9870*/  LOP3.LUT R27, R27, 0xffff, RZ, 0xc0, !PT ;  /* 0x0000ffff1b1b7812 */ /* 0x000fe200078ec0ff */
[----:B------:R4:W-:Y:S01]  /*9880*/  STS [R16+UR6+0x480], R33 ;  /* 0x0004802110007988 */ /* 0x0009e20008000806 */
[----:B------:R-:W-:Y:S01]  /*9890*/  LOP3.LUT R18, R13, 0x4, RZ, 0x3c, !PT ;  /* 0x000000040d127812 */ /* 0x000fe200078e3cff */
[----:B------:R-:W-:Y:S01]  /*98a0*/  FFMA.FTZ R15, R14, R15, -0.72134751081466674805 ;  /* 0xbf38aa3b0e0f7423 */ /* 0x000fe2000001000f */
[----:B------:R-:W-:-:S02]  /*98b0*/  PRMT R47, R20, 0x5210, R27 ;  /* 0x00005210142f7816 */ /* 0x000fc4000000001b */
[----:B------:R-:W-:Y:S01]  /*98c0*/  SHF.R.U32.HI R20, RZ, 0x5, R7 ;  /* 0x00000005ff147819 */ /* 0x000fe20000011607 */
[----:B------:R-:W-:Y:S01]  /*98d0*/  STS [R18+UR6+0x800], R23 ;  /* 0x0008001712007988 */ /* 0x000fe20008000806 */
[----:B------:R-:W-:Y:S01]  /*98e0*/  LOP3.LUT R32, R13, 0x44, RZ, 0x3c, !PT ;  /* 0x000000440d207812 */ /* 0x000fe200078e3cff */
[----:B------:R-:W-:Y:S01]  /*98f0*/  FMUL R15, R14, R15 ;  /* 0x0000000f0e0f7220 */ /* 0x000fe20000400000 */
[----:B-----5:R-:W-:Y:S01]  /*9900*/  SGXT.U32 R13, R20, 0x2 ;  /* 0x00000002140d781a */ /* 0x020fe20000000000 */
[-C--:B----4-:R-:W-:Y:S01]  /*9910*/  FFMA.FTZ R16, R17, R22.reuse, -0.16845393180847167969 ;  /* 0xbe2c7f3011107423 */ /* 0x090fe20000010016 */
[----:B------:R4:W-:Y:S01]  /*9920*/  STS [R18+UR6+0x880], R25 ;  /* 0x0008801912007988 */ /* 0x0009e20008000806 */
[----:B------:R-:W-:Y:S01]  /*9930*/  FFMA.FTZ R20, R21, R22, -0.16845393180847167969 ;  /* 0xbe2c7f3015147423 */ /* 0x000fe20000010016 */
[----:B------:R-:W-:Y:S01]  /*9940*/  FMUL R15, R14, R15 ;  /* 0x0000000f0e0f7220 */ /* 0x000fe20000400000 */
[----:B------:R-:W-:Y:S01]  /*9950*/  FFMA.FTZ R16, R17, R16, 0.1716887056827545166 ;  /* 0x3e2fcf2a11107423 */ /* 0x000fe20000010010 */
[----:B0-----:R-:W-:-:S02]  /*9960*/  IMAD R13, R13, R64, RZ ;  /* 0x000000400d0d7224 */ /* 0x001fc400078e02ff */
[----:B------:R-:W-:Y:S01]  /*9970*/  FFMA.FTZ R20, R21, R20, 0.1716887056827545166 ;  /* 0x3e2fcf2a15147423 */ /* 0x000fe20000010014 */
[----:B------:R-:W-:Y:S01]  /*9980*/  FFMA.FTZ R14, R14, 1.4426950216293334961, R15 ;  /* 0x3fb8aa3b0e0e7823 */ /* 0x000fe2000001000f */
[----:B------:R-:W-:Y:S01]  /*9990*/  FFMA.FTZ R16, R17, R16, -0.17900948226451873779 ;  /* 0xbe374e4311107423 */ /* 0x000fe20000010010 */
[C---:B------:R-:W-:Y:S02]  /*99a0*/  IMAD R15, R64.reuse, 0x4, R13 ;  /* 0x00000004400f7824 */ /* 0x040fe400078e020d */
[----:B------:R-:W-:Y:S01]  /*99b0*/  FFMA.FTZ R20, R21, R20, -0.17900948226451873779 ;  /* 0xbe374e4315147423 */ /* 0x000fe20000010014 */
[----:B----4-:R-:W-:Y:S01]  /*99c0*/  FFMA.FTZ R18, R19, R22, -0.16845393180847167969 ;  /* 0xbe2c7f3013127423 */ /* 0x010fe20000010016 */
[----:B------:R-:W-:Y:S01]  /*99d0*/  FFMA.FTZ R16, R17, R16, 0.20512372255325317383 ;  /* 0x3e520bf411107423 */ /* 0x000fe20000010010 */
[C---:B------:R-:W-:Y:S02]  /*99e0*/  IMAD R22, R64.reuse, 0x4, R15 ;  /* 0x0000000440167824 */ /* 0x040fe400078e020f */
[----:B------:R-:W-:Y:S01]  /*99f0*/  FFMA.FTZ R20, R21, R20, 0.20512372255325317383 ;  /* 0x3e520bf415147423 */ /* 0x000fe20000010014 */
[----:B------:R-:W-:Y:S01]  /*9a00*/  FFMA.FTZ R18, R19, R18, 0.1716887056827545166 ;  /* 0x3e2fcf2a13127423 */ /* 0x000fe20000010012 */
[----:B------:R-:W-:Y:S01]  /*9a10*/  FFMA.FTZ R16, R17, R16, -0.24046532809734344482 ;  /* 0xbe763c8b11107423 */ /* 0x000fe20000010010 */
[----:B------:R-:W-:-:S02]  /*9a20*/  IMAD R23, R64, 0x4, R22 ;  /* 0x0000000440177824 */ /* 0x000fc400078e0216 */
[----:B------:R-:W-:Y:S01]  /*9a30*/  FFMA.FTZ R20, R21, R20, -0.24046532809734344482 ;  /* 0xbe763c8b15147423 */ /* 0x000fe20000010014 */
[----:B------:R-:W-:Y:S01]  /*9a40*/  FFMA.FTZ R18, R19, R18, -0.17900948226451873779 ;  /* 0xbe374e4313127423 */ /* 0x000fe20000010012 */
[----:B------:R-:W-:Y:S01]  /*9a50*/  FFMA.FTZ R16, R17, R16, 0.28857114911079406738 ;  /* 0x3e93bf9911107423 */ /* 0x000fe20000010010 */
[C---:B------:R-:W-:Y:S02]  /*9a60*/  IMAD R24, R64.reuse, 0x4, R23 ;  /* 0x0000000440187824 */ /* 0x040fe400078e0217 */
[----:B------:R-:W-:Y:S01]  /*9a70*/  FFMA.FTZ R20, R21, R20, 0.28857114911079406738 ;  /* 0x3e93bf9915147423 */ /* 0x000fe20000010014 */
[----:B------:R-:W-:Y:S01]  /*9a80*/  FFMA.FTZ R18, R19, R18, 0.20512372255325317383 ;  /* 0x3e520bf413127423 */ /* 0x000fe20000010012 */
[----:B------:R-:W-:Y:S01]  /*9a90*/  FFMA.FTZ R16, R17, R16, -0.36067417263984680176 ;  /* 0xbeb8aa4911107423 */ /* 0x000fe20000010010 */
[C---:B------:R-:W-:Y:S01]  /*9aa0*/  IMAD R25, R64.reuse, 0x4, R24 ;  /* 0x0000000440197824 */ /* 0x040fe200078e0218 */
[----:B------:R-:W-:Y:S01]  /*9ab0*/  ISETP.GE.U32.AND P2, PT, R5, 0x7f800000, PT ;  /* 0x7f8000000500780c */ /* 0x000fe20003f46070 */
[----:B------:R-:W-:Y:S01]  /*9ac0*/  FFMA.FTZ R18, R19, R18, -0.24046532809734344482 ;  /* 0xbe763c8b13127423 */ /* 0x000fe20000010012 */
[----:B------:R-:W-:Y:S01]  /*9ad0*/  FFMA.FTZ R16, R17, R16, 0.48089820146560668945 ;  /* 0x3ef6384a11107423 */ /* 0x000fe20000010010 */
[----:B------:R-:W-:Y:S01]  /*9ae0*/  FFMA.FTZ R20, R21, R20, -0.36067417263984680176 ;  /* 0xbeb8aa4915147423 */ /* 0x000fe20000010014 */
[----:B------:R-:W-:-:S02]  /*9af0*/  IMAD R26, R64, 0x4, R25 ;  /* 0x00000004401a7824 */ /* 0x000fc400078e0219 */
[----:B------:R-:W-:Y:S01]  /*9b00*/  FFMA.FTZ R18, R19, R18, 0.28857114911079406738 ;  /* 0x3e93bf9913127423 */ /* 0x000fe20000010012 */
[----:B------:R-:W-:Y:S01]  /*9b10*/  FFMA.FTZ R16, R17, R16, -0.72134751081466674805 ;  /* 0xbf38aa3b11107423 */ /* 0x000fe20000010010 */
[----:B------:R-:W-:Y:S01]  /*9b20*/  ISETP.GE.U32.AND P6, PT, R6, 0x7f800000, PT ;  /* 0x7f8000000600780c */ /* 0x000fe20003fc6070 */
[----:B------:R-:W-:Y:S01]  /*9b30*/  FFMA.FTZ R20, R21, R20, 0.48089820146560668945 ;  /* 0x3ef6384a15147423 */ /* 0x000fe20000010014 */
[----:B------:R-:W-:Y:S01]  /*9b40*/  FFMA.FTZ R18, R19, R18, -0.36067417263984680176 ;  /* 0xbeb8aa4913127423 */ /* 0x000fe20000010012 */
[----:B------:R-:W-:Y:S01]  /*9b50*/  FMUL R16, R17, R16 ;  /* 0x0000001011107220 */ /* 0x000fe20000400000 */
[----:B------:R-:W-:Y:S01]  /*9b60*/  ISETP.GE.U32.AND P1, PT, R8, 0x7f800000, PT ;  /* 0x7f8000000800780c */ /* 0x000fe20003f26070 */
[----:B------:R-:W-:Y:S01]  /*9b70*/  FFMA.FTZ R20, R21, R20, -0.72134751081466674805 ;  /* 0xbf38aa3b15147423 */ /* 0x000fe20000010014 */
[----:B------:R-:W-:Y:S01]  /*9b80*/  FFMA.FTZ R18, R19, R18, 0.48089820146560668945 ;  /* 0x3ef6384a13127423 */ /* 0x000fe20000010012 */
[----:B------:R-:W-:Y:S01]  /*9b90*/  FMUL R16, R17, R16 ;  /* 0x0000001011107220 */ /* 0x000fe20000400000 */
[----:B------:R-:W-:Y:S01]  /*9ba0*/  PRMT R29, R30, 0x4210, R27 ;  /* 0x000042101e1d7816 */ /* 0x000fe2000000001b */
[----:B------:R-:W-:-:S02]  /*9bb0*/  IMAD R27, R64, 0x4, R26 ;  /* 0x00000004401b7824 */ /* 0x000fc400078e021a */
[----:B------:R-:W-:Y:S01]  /*9bc0*/  FFMA.FTZ R18, R19, R18, -0.72134751081466674805 ;  /* 0xbf38aa3b13127423 */ /* 0x000fe20000010012 */
[----:B------:R-:W-:Y:S01]  /*9bd0*/  FFMA.FTZ R17, R17, 1.4426950216293334961, R16 ;  /* 0x3fb8aa3b11117823 */ /* 0x000fe20000010010 */
[----:B------:R-:W-:Y:S01]  /*9be0*/  ISETP.GE.U32.AND P5, PT, R0, 0x7f800000, PT ;  /* 0x7f8000000000780c */ /* 0x000fe20003fa6070 */
[----:B------:R-:W-:Y:S02]  /*9bf0*/  IMAD R28, R64, 0x4, R27 ;  /* 0x00000004401c7824 */ /* 0x000fe400078e021b */
[----:B------:R-:W-:Y:S01]  /*9c00*/  FMUL R18, R19, R18 ;  /* 0x0000001213127220 */ /* 0x000fe20000400000 */
[----:B------:R-:W-:Y:S01]  /*9c10*/  FADD R69, R10, R17 ;  /* 0x000000110a457221 */ /* 0x000fe20000000000 */
[----:B------:R-:W-:Y:S02]  /*9c20*/  @P2 IMAD.MOV.U32 R10, RZ, RZ, 0x7f800000 ;  /* 0x7f800000ff0a2424 */ /* 0x000fe400078e00ff */
[----:B------:R-:W-:Y:S01]  /*9c30*/  FMUL R20, R21, R20 ;  /* 0x0000001415147220 */ /* 0x000fe20000400000 */
[----:B------:R-:W-:Y:S01]  /*9c40*/  FMUL R18, R19, R18 ;  /* 0x0000001213127220 */ /* 0x000fe20000400000 */
[----:B-1----:R-:W-:Y:S01]  /*9c50*/  LOP3.LUT R90, R90, 0x1f, RZ, 0xc0, !PT ;  /* 0x0000001f5a5a7812 */ /* 0x002fe200078ec0ff */
[----:B------:R0:W-:Y:S01]  /*9c60*/  STS [R32+UR6+0xc00], R29 ;  /* 0x000c001d20007988 */ /* 0x0001e20008000806 */
[----:B------:R-:W-:Y:S01]  /*9c70*/  FADD R68, R9, R14 ;  /* 0x0000000e09447221 */ /* 0x000fe20000000000 */
[----:B------:R-:W-:Y:S01]  /*9c80*/  FFMA.FTZ R18, R19, 1.4426950216293334961, R18 ;  /* 0x3fb8aa3b13127823 */ /* 0x000fe20000010012 */
[C---:B------:R-:W-:Y:S01]  /*9c90*/  FSETP.NEU.AND P4, PT, R5.reuse, RZ, PT ;  /* 0x000000ff0500720b */ /* 0x040fe20003f8d000 */
[----:B------:R-:W-:Y:S01]  /*9ca0*/  @P2 FFMA.FTZ R68, R5, R10, +INF ;  /* 0x7f80000005442423 */ /* 0x000fe2000001000a */
[----:B------:R1:W-:Y:S01]  /*9cb0*/  STS [R32+UR6+0xc80], R47 ;  /* 0x000c802f20007988 */ /* 0x0003e20008000806 */
[----:B------:R-:W-:Y:S01]  /*9cc0*/  FMUL R20, R21, R20 ;  /* 0x0000001415147220 */ /* 0x000fe20000400000 */
[----:B------:R-:W-:-:S02]  /*9cd0*/  @P6 IMAD.MOV.U32 R9, RZ, RZ, 0x7f800000 ;  /* 0x7f800000ff096424 */ /* 0x000fc400078e00ff */
[----:B------:R-:W-:Y:S01]  /*9ce0*/  FADD R70, R11, R18 ;  /* 0x000000120b467221 */ /* 0x000fe20000000000 */
[----:B------:R-:W-:Y:S01]  /*9cf0*/  @P1 IMAD.MOV.U32 R5, RZ, RZ, 0x7f800000 ;  /* 0x7f800000ff051424 */ /* 0x000fe200078e00ff */
[----:B------:R-:W-:Y:S01]  /*9d00*/  BAR.SYNC.DEFER_BLOCKING 0x0 ;  /* 0x0000000000007b1d */ /* 0x000fe20000010000 */
[----:B0-----:R-:W-:Y:S02]  /*9d10*/  IMAD R29, R64, 0x4, R28 ;  /* 0x00000004401d7824 */ /* 0x001fe400078e021c */
[----:B------:R-:W-:Y:S01]  /*9d20*/  FFMA.FTZ R21, R21, 1.4426950216293334961, R20 ;  /* 0x3fb8aa3b15157823 */ /* 0x000fe20000010014 */
[----:B--2---:R-:W-:Y:S02]  /*9d30*/  IMAD R88, R88, 0x20, R90 ;  /* 0x0000002058587824 */ /* 0x004fe400078e025a */
[----:B------:R-:W-:Y:S01]  /*9d40*/  @P6 FFMA.FTZ R69, R6, R9, +INF ;  /* 0x7f80000006456423 */ /* 0x000fe20000010009 */
[----:B------:R-:W-:Y:S02]  /*9d50*/  IMAD R30, R64, 0x4, R29 ;  /* 0x00000004401e7824 */ /* 0x000fe400078e021d */
[----:B------:R-:W-:Y:S01]  /*9d60*/  @P1 FFMA.FTZ R70, R8, R5, +INF ;  /* 0x7f80000008461423 */ /* 0x000fe20000010005 */
[----:B------:R-:W-:-:S02]  /*9d70*/  @P5 IMAD.MOV.U32 R9, RZ, RZ, 0x7f800000 ;  /* 0x7f800000ff095424 */ /* 0x000fc400078e00ff */
[----:B------:R-:W-:Y:S01]  /*9d80*/  FADD R71, R12, R21 ;  /* 0x000000150c477221 */ /* 0x000fe20000000000 */
[----:B------:R-:W-:Y:S01]  /*9d90*/  IMAD R5, R88, UR5, RZ ;  /* 0x0000000558057c24 */ /* 0x000fe2000f8e02ff */
[----:B------:R-:W-:Y:S01]  /*9da0*/  USHF.R.S32.HI UR5, URZ, 0x1f, UR4 ;  /* 0x0000001f3f057899 */ /* 0x000fe20008011404 */
[----:B------:R-:W-:Y:S01]  /*9db0*/  IMAD R31, R64, 0x4, R30 ;  /* 0x00000004401f7824 */ /* 0x000fe200078e021e */
[----:B------:R-:W-:Y:S01]  /*9dc0*/  FSETP.NEU.AND P3, PT, R6, RZ, PT ;  /* 0x000000ff0600720b */ /* 0x000fe20003f6d000 */
[----:B------:R-:W-:Y:S01]  /*9dd0*/  @P5 FFMA.FTZ R71, R0, R9, +INF ;  /* 0x7f80000000475423 */ /* 0x000fe20000010009 */
[----:B---3--:R-:W-:Y:S01]  /*9de0*/  IADD3 R66, P5, P6, R5, UR4, R66 ;  /* 0x0000000405427c10 */ /* 0x008fe2000febe042 */
[C---:B------:R-:W-:Y:S01]  /*9df0*/  IMAD R33, R64.reuse, 0x4, R31 ;  /* 0x0000000440217824 */ /* 0x040fe200078e021f */
[----:B------:R-:W-:Y:S01]  /*9e00*/  SHF.R.S32.HI R6, RZ, 0x1f, R5 ;  /* 0x0000001fff067819 */ /* 0x000fe20000011405 */
[----:B------:R-:W-:Y:S01]  /*9e10*/  ULDC UR4, c[0x0][0x27c] ;  /* 0x00009f0000047ab9 */ /* 0x000fe20000000800 */
[----:B------:R-:W-:Y:S01]  /*9e20*/  SHF.R.U32.HI R7, RZ, 0x1, R7 ;  /* 0x00000001ff077819 */ /* 0x000fe20000011607 */
[----:B------:R-:W-:Y:S01]  /*9e30*/  IMAD R35, R64, 0x4, R33 ;  /* 0x0000000440237824 */ /* 0x000fe200078e0221 */
[----:B------:R-:W-:Y:S01]  /*9e40*/  IADD3.X R86, R6, UR5, R67, P5, P6 ;  /* 0x0000000506567c10 */ /* 0x000fe2000afec443 */
[----:B------:R-:W-:Y:S01]  /*9e50*/  UIMAD UR4, UR7, UR4, URZ ;  /* 0x00000004070472a4 */ /* 0x000fe2000f8e023f */
[----:B------:R-:W-:Y:S01]  /*9e60*/  FSETP.NEU.AND P2, PT, R8, RZ, PT ;  /* 0x000000ff0800720b */ /* 0x000fe20003f4d000 */
[C---:B------:R-:W-:Y:S01]  /*9e70*/  IMAD R37, R64.reuse, 0x4, R35 ;  /* 0x0000000440257824 */ /* 0x040fe200078e0223 */
[-C--:B------:R-:W-:Y:S01]  /*9e80*/  IADD3 R6, P6, R13, R66.reuse, RZ ;  /* 0x000000420d067210 */ /* 0x080fe20007fde0ff */
[----:B------:R-:W0:Y:S01]  /*9e90*/  LDS R76, [R4+UR6] ;  /* 0x00000006044c7984 */ /* 0x000e220008000800 */
[----:B------:R-:W-:Y:S01]  /*9ea0*/  IADD3 R8, P5, R15, R66, RZ ;  /* 0x000000420f087210 */ /* 0x000fe20007fbe0ff */
[C---:B------:R-:W-:Y:S01]  /*9eb0*/  IMAD R39, R64.reuse, 0x4, R37 ;  /* 0x0000000440277824 */ /* 0x040fe200078e0225 */
[----:B------:R-:W-:Y:S01]  /*9ec0*/  LOP3.LUT R84, R7, 0xc, RZ, 0xc0, !PT ;  /* 0x0000000c07547812 */ /* 0x000fe200078ec0ff */
[----:B------:R-:W-:Y:S01]  /*9ed0*/  LDS R77, [R4+UR6+0x100] ;  /* 0x00010006044d7984 */ /* 0x000fe20008000800 */
[----:B------:R-:W-:Y:S01]  /*9ee0*/  LEA.HI.X.SX32 R7, R13, R86, 0x1, P6 ;  /* 0x000000560d077211 */ /* 0x000fe200030f0eff */
[----:B------:R-:W-:Y:S01]  /*9ef0*/  IMAD R41, R64, 0x4, R39 ;  /* 0x0000000440297824 */ /* 0x000fe200078e0227 */
[----:B------:R-:W-:Y:S01]  /*9f00*/  LOP3.LUT R62, R4, 0x4, RZ, 0x3c, !PT ;  /* 0x00000004043e7812 */ /* 0x000fe200078e3cff */
[----:B------:R-:W-:Y:S01]  /*9f10*/  LDS R78, [R4+UR6+0x200] ;  /* 0x00020006044e7984 */ /* 0x000fe20008000800 */
[----:B------:R-:W-:Y:S01]  /*9f20*/  IADD3 R10, P6, R22, R66, RZ ;  /* 0x00000042160a7210 */ /* 0x000fe20007fde0ff */
[C---:B------:R-:W-:Y:S01]  /*9f30*/  IMAD R43, R64.reuse, 0x4, R41 ;  /* 0x00000004402b7824 */ /* 0x040fe200078e0229 */
[----:B------:R-:W-:Y:S01]  /*9f40*/  LEA.HI.X.SX32 R9, R15, R86, 0x1, P5 ;  /* 0x000000560f097211 */ /* 0x000fe200028f0eff */
[----:B------:R-:W2:Y:S01]  /*9f50*/  LDS R80, [R62+UR6] ;  /* 0x000000063e507984 */ /* 0x000ea20008000800 */
[C---:B------:R-:W-:Y:S01]  /*9f60*/  IADD3 R12, P5, R23.reuse, R66, RZ ;  /* 0x00000042170c7210 */ /* 0x040fe20007fbe0ff */
[----:B------:R-:W-:Y:S01]  /*9f70*/  IMAD R45, R64, 0x4, R43 ;  /* 0x00000004402d7824 */ /* 0x000fe200078e022b */
[----:B------:R-:W-:Y:S01]  /*9f80*/  LEA.HI.X.SX32 R11, R22, R86, 0x1, P6 ;  /* 0x00000056160b7211 */ /* 0x000fe200030f0eff */
[----:B------:R-:W3:Y:S01]  /*9f90*/  LDS R81, [R62+UR6+0x100] ;  /* 0x000100063e517984 */ /* 0x000ee20008000800 */
[C---:B------:R-:W-:Y:S01]  /*9fa0*/  IADD3 R14, P6, R24.reuse, R66, RZ ;  /* 0x00000042180e7210 */ /* 0x040fe20007fde0ff */
[----:B------:R-:W-:Y:S01]  /*9fb0*/  USHF.L.U32 UR7, UR4, 0x2, URZ ;  /* 0x0000000204077899 */ /* 0x000fe2000800063f */
[----:B------:R-:W-:Y:S01]  /*9fc0*/  LEA.HI.X.SX32 R13, R23, R86, 0x1, P5 ;  /* 0x00000056170d7211 */ /* 0x000fe200028f0eff */
[----:B------:R-:W4:Y:S01]  /*9fd0*/  LDS R82, [R62+UR6+0x200] ;  /* 0x000200063e527984 */ /* 0x000f220008000800 */
[----:B------:R-:W-:Y:S01]  /*9fe0*/  IADD3 R16, P5, R25, R66, RZ ;  /* 0x0000004219107210 */ /* 0x000fe20007fbe0ff */
[----:B------:R-:W-:Y:S01]  /*9ff0*/  UIMAD.WIDE UR4, UR4, 0x4, URZ ;  /* 0x00000004040478a5 */ /* 0x000fe2000f8e023f */
[----:B------:R-:W-:Y:S01]  /*a000*/  LEA.HI.X.SX32 R15, R24, R86, 0x1, P6 ;  /* 0x00000056180f7211 */ /* 0x000fe200030f0eff */
[----:B------:R-:W5:Y:S01]  /*a010*/  LDS R79, [R4+UR6+0x300] ;  /* 0x00030006044f7984 */ /* 0x000f620008000800 */
[----:B------:R-:W-:-:S02]  /*a020*/  IADD3 R18, P6, R26, R66, RZ ;  /* 0x000000421a127210 */ /* 0x000fc40007fde0ff */
[----:B------:R-:W-:Y:S01]  /*a030*/  LEA.HI.X.SX32 R17, R25, R86, 0x1, P5 ;  /* 0x0000005619117211 */ /* 0x000fe200028f0eff */
[----:B------:R-:W5:Y:S01]  /*a040*/  LDS R83, [R62+UR6+0x300] ;  /* 0x000300063e537984 */ /* 0x000f620008000800 */
[C---:B------:R-:W-:Y:S02]  /*a050*/  IADD3 R20, P5, R27.reuse, R66, RZ ;  /* 0x000000421b147210 */ /* 0x040fe40007fbe0ff */
[----:B------:R-:W-:Y:S02]  /*a060*/  LEA.HI.X.SX32 R19, R26, R86, 0x1, P6 ;  /* 0x000000561a137211 */ /* 0x000fe400030f0eff */
[----:B------:R-:W-:Y:S02]  /*a070*/  IADD3 R22, P6, R28, R66, RZ ;  /* 0x000000421c167210 */ /* 0x000fe40007fde0ff */
[----:B------:R-:W-:Y:S02]  /*a080*/  LEA.HI.X.SX32 R21, R27, R86, 0x1, P5 ;  /* 0x000000561b157211 */ /* 0x000fe400028f0eff */
[----:B------:R-:W-:-:S02]  /*a090*/  IADD3 R24, P5, R29, R66, RZ ;  /* 0x000000421d187210 */ /* 0x000fc40007fbe0ff */
[----:B------:R-:W-:Y:S01]  /*a0a0*/  FSETP.NEU.AND P1, PT, R0, RZ, PT ;  /* 0x000000ff0000720b */ /* 0x000fe20003f2d000 */
[----:B------:R-:W-:Y:S01]  /*a0b0*/  IMAD R0, R64, 0x4, R45 ;  /* 0x0000000440007824 */ /* 0x000fe200078e022d */
[----:B------:R-:W-:Y:S02]  /*a0c0*/  LEA.HI.X.SX32 R23, R28, R86, 0x1, P6 ;  /* 0x000000561c177211 */ /* 0x000fe400030f0eff */
[----:B------:R-:W-:Y:S01]  /*a0d0*/  IADD3 R26, P6, R30, R66, RZ ;  /* 0x000000421e1a7210 */ /* 0x000fe20007fde0ff */
[C---:B------:R-:W-:Y:S01]  /*a0e0*/  IMAD R5, R64.reuse, 0x4, R0 ;  /* 0x0000000440057824 */ /* 0x040fe200078e0200 */
[----:B------:R-:W-:Y:S02]  /*a0f0*/  LEA.HI.X.SX32 R25, R29, R86, 0x1, P5 ;  /* 0x000000561d197211 */ /* 0x000fe400028f0eff */
[----:B------:R-:W-:Y:S01]  /*a100*/  IADD3 R28, P5, R31, R66, RZ ;  /* 0x000000421f1c7210 */ /* 0x000fe20007fbe0ff */
[----:B------:R-:W-:Y:S01]  /*a110*/  IMAD R49, R64, 0x4, R5 ;  /* 0x0000000440317824 */ /* 0x000fe200078e0205 */
[----:B------:R-:W-:-:S02]  /*a120*/  LEA.HI.X.SX32 R27, R30, R86, 0x1, P6 ;  /* 0x000000561e1b7211 */ /* 0x000fc400030f0eff */
[----:B------:R-:W-:Y:S01]  /*a130*/  IADD3 R30, P6, R33, R66, RZ ;  /* 0x00000042211e7210 */ /* 0x000fe20007fde0ff */
[C---:B------:R-:W-:Y:S01]  /*a140*/  IMAD R51, R64.reuse, 0x4, R49 ;  /* 0x0000000440337824 */ /* 0x040fe200078e0231 */
[----:B------:R-:W-:Y:S02]  /*a150*/  LEA.HI.X.SX32 R29, R31, R86, 0x1, P5 ;  /* 0x000000561f1d7211 */ /* 0x000fe400028f0eff */
[----:B-1----:R-:W-:Y:S01]  /*a160*/  IADD3 R32, P5, R35, R66, RZ ;  /* 0x0000004223207210 */ /* 0x002fe20007fbe0ff */
        /* <DEDUP_REMOVED lines=8> */
[----:B------:R-:W-:Y:S01]  /*a1f0*/  IADD3 R38, P6, R41, R66, RZ ;  /* 0x0000004229267210 */ /* 0x000fe20007fde0ff */
[C---:B------:R-:W-:Y:S01]  /*a200*/  IMAD R59, R64.reuse, 0x4, R57 ;  /* 0x00000004403b7824 */ /* 0x040fe200078e0239 */
[----:B------:R-:W-:Y:S02]  /*a210*/  LEA.HI.X.SX32 R37, R39, R86, 0x1, P5 ;  /* 0x0000005627257211 */ /* 0x000fe400028f0eff */
[----:B------:R-:W-:Y:S01]  /*a220*/  IADD3 R40, P5, R43, R66, RZ ;  /* 0x000000422b287210 */ /* 0x000fe20007fbe0ff */
[----:B------:R-:W-:Y:S01]  /*a230*/  IMAD R61, R64, 0x4, R59 ;  /* 0x00000004403d7824 */ /* 0x000fe200078e023b */
[----:B------:R-:W-:-:S02]  /*a240*/  LEA R3, R3, UR6, 0x4 ;  /* 0x0000000603037c11 */ /* 0x000fc4000f8e20ff */
[----:B------:R-:W-:Y:S01]  /*a250*/  LEA.HI.X.SX32 R39, R41, R86, 0x1, P6 ;  /* 0x0000005629277211 */ /* 0x000fe200030f0eff */
[----:B------:R-:W-:Y:S01]  /*a260*/  IMAD R63, R64, 0x4, R61 ;  /* 0x00000004403f7824 */ /* 0x000fe200078e023d */
[----:B------:R-:W-:Y:S01]  /*a270*/  IADD3 R42, P6, R45, R66, RZ ;  /* 0x000000422d2a7210 */ /* 0x000fe20007fde0ff */
[----:B------:R-:W-:Y:S01]  /*a280*/  IMAD.IADD R84, R84, 0x1, R3 ;  /* 0x0000000154547824 */ /* 0x000fe200078e0203 */
[----:B------:R-:W-:Y:S01]  /*a290*/  LEA.HI.X.SX32 R41, R43, R86, 0x1, P5 ;  /* 0x000000562b297211 */ /* 0x000fe200028f0eff */
[----:B------:R-:W-:Y:S01]  /*a2a0*/  IMAD R65, R64, 0x4, R63 ;  /* 0x0000000440417824 */ /* 0x000fe200078e023f */
[----:B------:R-:W-:Y:S02]  /*a2b0*/  IADD3 R44, P5, R0, R66, RZ ;  /* 0x00000042002c7210 */ /* 0x000fe40007fbe0ff */
[----:B------:R-:W-:Y:S02]  /*a2c0*/  LEA.HI.X.SX32 R43, R45, R86, 0x1, P6 ;  /* 0x000000562d2b7211 */ /* 0x000fe400030f0eff */
[----:B0-----:R-:W-:-:S02]  /*a2d0*/  PRMT R3, R76, 0x7770, RZ ;  /* 0x000077704c037816 */ /* 0x001fc400000000ff */
[----:B------:R-:W-:Y:S02]  /*a2e0*/  IADD3 R46, P6, R5, R66, RZ ;  /* 0x00000042052e7210 */ /* 0x000fe40007fde0ff */
[----:B------:R-:W-:Y:S01]  /*a2f0*/  LEA.HI.X.SX32 R45, R0, R86, 0x1, P5 ;  /* 0x00000056002d7211 */ /* 0x000fe200028f0eff */
[----:B------:R0:W-:Y:S01]  /*a300*/  STG.E.U8 desc[UR12][R6.64], R3 ;  /* 0x0000000306007986 */ /* 0x0001e2000c10110c */
[----:B--2---:R-:W-:Y:S01]  /*a310*/  PRMT R85, R80, 0x7770, RZ ;  /* 0x0000777050557816 */ /* 0x004fe200000000ff */
[C---:B------:R-:W-:Y:S01]  /*a320*/  IMAD R0, R64.reuse, 0x4, R65 ;  /* 0x0000000440007824 */ /* 0x040fe200078e0241 */
[----:B------:R-:W-:Y:S02]  /*a330*/  IADD3 R48, P5, R49, R66, RZ ;  /* 0x0000004231307210 */ /* 0x000fe40007fbe0ff */
[----:B------:R-:W-:Y:S01]  /*a340*/  PRMT R87, R77, 0x7770, RZ ;  /* 0x000077704d577816 */ /* 0x000fe200000000ff */
[----:B------:R1:W-:Y:S01]  /*a350*/  STG.E.U8 desc[UR12][R8.64], R85 ;  /* 0x0000005508007986 */ /* 0x0003e2000c10110c */
[----:B---3--:R-:W-:Y:S01]  /*a360*/  PRMT R89, R81, 0x7770, RZ ;  /* 0x0000777051597816 */ /* 0x008fe200000000ff */
[----:B------:R-:W-:Y:S01]  /*a370*/  IMAD R67, R64, 0x4, R0 ;  /* 0x0000000440437824 */ /* 0x000fe200078e0200 */
[----:B------:R-:W-:Y:S01]  /*a380*/  PRMT R91, R78, 0x7770, RZ ;  /* 0x000077704e5b7816 */ /* 0x000fe200000000ff */
[----:B------:R2:W-:Y:S01]  /*a390*/  STG.E.U8 desc[UR12][R10.64], R87 ;  /* 0x000000570a007986 */ /* 0x0005e2000c10110c */
[----:B------:R-:W-:-:S02]  /*a3a0*/  LEA.HI.X.SX32 R47, R5, R86, 0x1, P6 ;  /* 0x00000056052f7211 */ /* 0x000fc400030f0eff */
[----:B----4-:R-:W-:Y:S01]  /*a3b0*/  PRMT R93, R82, 0x7770, RZ ;  /* 0x00007770525d7816 */ /* 0x010fe200000000ff */
[----:B------:R3:W-:Y:S01]  /*a3c0*/  STG.E.U8 desc[UR12][R12.64], R89 ;  /* 0x000000590c007986 */ /* 0x0007e2000c10110c */
[----:B------:R-:W-:Y:S02]  /*a3d0*/  IADD3 R50, P6, R51, R66, RZ ;  /* 0x0000004233327210 */ /* 0x000fe40007fde0ff */
[----:B------:R-:W-:Y:S01]  /*a3e0*/  LEA.HI.X.SX32 R49, R49, R86, 0x1, P5 ;  /* 0x0000005631317211 */ /* 0x000fe200028f0eff */
[----:B------:R4:W-:Y:S01]  /*a3f0*/  STG.E.U8 desc[UR12][R14.64], R91 ;  /* 0x0000005b0e007986 */ /* 0x0009e2000c10110c */
[----:B-----5:R-:W-:Y:S02]  /*a400*/  PRMT R95, R79, 0x7770, RZ ;  /* 0x000077704f5f7816 */ /* 0x020fe400000000ff */
[----:B------:R-:W-:Y:S01]  /*a410*/  IADD3 R52, P5, R53, R66, RZ ;  /* 0x0000004235347210 */ /* 0x000fe20007fbe0ff */
[----:B------:R5:W-:Y:S01]  /*a420*/  STG.E.U8 desc[UR12][R16.64], R93 ;  /* 0x0000005d10007986 */ /* 0x000be2000c10110c */
[----:B0-----:R-:W-:-:S02]  /*a430*/  PRMT R3, R83, 0x7770, RZ ;  /* 0x0000777053037816 */ /* 0x001fc400000000ff */
[----:B------:R-:W-:Y:S01]  /*a440*/  PRMT R7, R76, 0x7771, RZ ;  /* 0x000077714c077816 */ /* 0x000fe200000000ff */
[----:B------:R-:W-:Y:S01]  /*a450*/  STG.E.U8 desc[UR12][R18.64], R95 ;  /* 0x0000005f12007986 */ /* 0x000fe2000c10110c */
[----:B-1----:R-:W-:Y:S02]  /*a460*/  PRMT R9, R80, 0x7771, RZ ;  /* 0x0000777150097816 */ /* 0x002fe400000000ff */
[----:B------:R-:W-:Y:S01]  /*a470*/  LEA.HI.X.SX32 R51, R51, R86, 0x1, P6 ;  /* 0x0000005633337211 */ /* 0x000fe200030f0eff */
[----:B------:R0:W-:Y:S01]  /*a480*/  STG.E.U8 desc[UR12][R20.64], R3 ;  /* 0x0000000314007986 */ /* 0x0001e2000c10110c */
[----:B--2---:R-:W-:Y:S02]  /*a490*/  PRMT R11, R77, 0x7771, RZ ;  /* 0x000077714d0b7816 */ /* 0x004fe400000000ff */
[----:B------:R-:W-:Y:S01]  /*a4a0*/  IADD3 R54, P6, R55, R66, RZ ;  /* 0x0000004237367210 */ /* 0x000fe20007fde0ff */
[----:B------:R1:W-:Y:S01]  /*a4b0*/  STG.E.U8 desc[UR12][R22.64], R7 ;  /* 0x0000000716007986 */ /* 0x0003e2000c10110c */
[----:B------:R-:W-:-:S02]  /*a4c0*/  LEA.HI.X.SX32 R53, R53, R86, 0x1, P5 ;  /* 0x0000005635357211 */ /* 0x000fc400028f0eff */
[----:B---3--:R-:W-:Y:S01]  /*a4d0*/  PRMT R13, R81, 0x7771, RZ ;  /* 0x00007771510d7816 */ /* 0x008fe200000000ff */
[----:B------:R2:W-:Y:S01]  /*a4e0*/  STG.E.U8 desc[UR12][R24.64], R9 ;  /* 0x0000000918007986 */ /* 0x0005e2000c10110c */
[----:B------:R-:W-:Y:S02]  /*a4f0*/  IADD3 R56, P5, R57, R66, RZ ;  /* 0x0000004239387210 */ /* 0x000fe40007fbe0ff */
[----:B----4-:R-:W-:Y:S01]  /*a500*/  PRMT R15, R78, 0x7771, RZ ;  /* 0x000077714e0f7816 */ /* 0x010fe200000000ff */
[----:B------:R3:W-:Y:S01]  /*a510*/  STG.E.U8 desc[UR12][R26.64], R11 ;  /* 0x0000000b1a007986 */ /* 0x0007e2000c10110c */
[----:B-----5:R-:W-:Y:S02]  /*a520*/  PRMT R17, R82, 0x7771, RZ ;  /* 0x0000777152117816 */ /* 0x020fe400000000ff */
[----:B0-----:R-:W-:Y:S01]  /*a530*/  PRMT R3, R79, 0x7771, RZ ;  /* 0x000077714f037816 */ /* 0x001fe200000000ff */
[----:B------:R0:W-:Y:S01]  /*a540*/  STG.E.U8 desc[UR12][R28.64], R13 ;  /* 0x0000000d1c007986 */ /* 0x0001e2000c10110c */
[----:B------:R-:W-:-:S02]  /*a550*/  LEA.HI.X.SX32 R55, R55, R86, 0x1, P6 ;  /* 0x0000005637377211 */ /* 0x000fc400030f0eff */
[----:B-1----:R-:W-:Y:S01]  /*a560*/  PRMT R7, R83, 0x7771, RZ ;  /* 0x0000777153077816 */ /* 0x002fe200000000ff */
[----:B------:R1:W-:Y:S01]  /*a570*/  STG.E.U8 desc[UR12][R30.64], R15 ;  /* 0x0000000f1e007986 */ /* 0x0003e2000c10110c */
[----:B------:R-:W-:Y:S02]  /*a580*/  IADD3 R58, P6, R59, R66, RZ ;  /* 0x000000423b3a7210 */ /* 0x000fe40007fde0ff */
[----:B------:R-:W-:Y:S01]  /*a590*/  LEA.HI.X.SX32 R57, R57, R86, 0x1, P5 ;  /* 0x0000005639397211 */ /* 0x000fe200028f0eff */
[----:B------:R4:W-:Y:S01]  /*a5a0*/  STG.E.U8 desc[UR12][R32.64], R17 ;  /* 0x0000001120007986 */ /* 0x0009e2000c10110c */
[----:B--2---:R-:W-:Y:S02]  /*a5b0*/  PRMT R9, R76, 0x7772, RZ ;  /* 0x000077724c097816 */ /* 0x004fe400000000ff */
[----:B------:R-:W-:Y:S01]  /*a5c0*/  IADD3 R60, P5, R61, R66, RZ ;  /* 0x000000423d3c7210 */ /* 0x000fe20007fbe0ff */
[----:B------:R2:W-:Y:S01]  /*a5d0*/  STG.E.U8 desc[UR12][R34.64], R3 ;  /* 0x0000000322007986 */ /* 0x0005e2000c10110c */
[----:B---3--:R-:W-:-:S02]  /*a5e0*/  PRMT R11, R80, 0x7772, RZ ;  /* 0x00007772500b7816 */ /* 0x008fc400000000ff */
[----:B0-----:R-:W-:Y:S01]  /*a5f0*/  PRMT R13, R77, 0x7772, RZ ;  /* 0x000077724d0d7816 */ /* 0x001fe200000000ff */
[----:B------:R0:W-:Y:S01]  /*a600*/  STG.E.U8 desc[UR12][R36.64], R7 ;  /* 0x0000000724007986 */ /* 0x0001e2000c10110c */
[----:B-1----:R-:W-:Y:S02]  /*a610*/  PRMT R15, R81, 0x7772, RZ ;  /* 0x00007772510f7816 */ /* 0x002fe400000000ff */
[----:B------:R-:W-:Y:S01]  /*a620*/  LEA.HI.X.SX32 R59, R59, R86, 0x1, P6 ;  /* 0x000000563b3b7211 */ /* 0x000fe200030f0eff */
[----:B------:R1:W-:Y:S01]  /*a630*/  STG.E.U8 desc[UR12][R38.64], R9 ;  /* 0x0000000926007986 */ /* 0x0003e2000c10110c */
[----:B----4-:R-:W-:Y:S02]  /*a640*/  PRMT R17, R78, 0x7772, RZ ;  /* 0x000077724e117816 */ /* 0x010fe400000000ff */
[----:B------:R-:W-:Y:S01]  /*a650*/  IADD3 R4, P6, R63, R66, RZ ;  /* 0x000000423f047210 */ /* 0x000fe20007fde0ff */
[----:B------:R3:W-:Y:S01]  /*a660*/  STG.E.U8 desc[UR12][R40.64], R11 ;  /* 0x0000000b28007986 */ /* 0x0007e2000c10110c */
[----:B------:R-:W-:-:S02]  /*a670*/  LEA.HI.X.SX32 R61, R61, R86, 0x1, P5 ;  /* 0x000000563d3d7211 */ /* 0x000fc400028f0eff */
[----:B--2---:R-:W-:Y:S01]  /*a680*/  PRMT R3, R82, 0x7772, RZ ;  /* 0x0000777252037816 */ /* 0x004fe200000000ff */
[----:B------:R2:W-:Y:S01]  /*a690*/  STG.E.U8 desc[UR12][R42.64], R13 ;  /* 0x0000000d2a007986 */ /* 0x0005e2000c10110c */
[----:B------:R-:W-:Y:S02]  /*a6a0*/  IADD3 R62, P5, R65, R66, RZ ;  /* 0x00000042413e7210 */ /* 0x000fe40007fbe0ff */
[----:B0-----:R-:W-:Y:S01]  /*a6b0*/  PRMT R7, R79, 0x7772, RZ ;  /* 0x000077724f077816 */ /* 0x001fe200000000ff */
[----:B------:R0:W-:Y:S01]  /*a6c0*/  STG.E.U8 desc[UR12][R44.64], R15 ;  /* 0x0000000f2c007986 */ /* 0x0001e2000c10110c */
[----:B-1----:R-:W-:Y:S02]  /*a6d0*/  PRMT R9, R83, 0x7772, RZ ;  /* 0x0000777253097816 */ /* 0x002fe400000000ff */
[----:B------:R-:W-:Y:S01]  /*a6e0*/  LEA.HI.X.SX32 R5, R63, R86, 0x1, P6 ;  /* 0x000000563f057211 */ /* 0x000fe200030f0eff */
[----:B------:R1:W-:Y:S01]  /*a6f0*/  STG.E.U8 desc[UR12][R46.64], R17 ;  /* 0x000000112e007986 */ /* 0x0003e2000c10110c */
[----:B---3--:R-:W-:-:S02]  /*a700*/  PRMT R11, R76, 0x7773, RZ ;  /* 0x000077734c0b7816 */ /* 0x008fc400000000ff */
[----:B------:R-:W-:Y:S01]  /*a710*/  IADD3 R64, P6, R0, R66, RZ ;  /* 0x0000004200407210 */ /* 0x000fe20007fde0ff */
[----:B------:R-:W-:Y:S01]  /*a720*/  STG.E.U8 desc[UR12][R48.64], R3 ;  /* 0x0000000330007986 */ /* 0x000fe2000c10110c */
[----:B--2---:R-:W-:Y:S02]  /*a730*/  PRMT R13, R80, 0x7773, RZ ;  /* 0x00007773500d7816 */ /* 0x004fe400000000ff */
[----:B------:R-:W-:Y:S01]  /*a740*/  LEA.HI.X.SX32 R63, R65, R86, 0x1, P5 ;  /* 0x00000056413f7211 */ /* 0x000fe200028f0eff */
[----:B------:R-:W-:Y:S01]  /*a750*/  STG.E.U8 desc[UR12][R50.64], R7 ;  /* 0x0000000732007986 */ /* 0x000fe2000c10110c */
[----:B------:R-:W-:Y:S02]  /*a760*/  PRMT R77, R77, 0x7773, RZ ;  /* 0x000077734d4d7816 */ /* 0x000fe400000000ff */
[----:B------:R-:W-:Y:S01]  /*a770*/  IADD3 R66, P5, R67, R66, RZ ;  /* 0x0000004243427210 */ /* 0x000fe20007fbe0ff */
[----:B------:R2:W-:Y:S01]  /*a780*/  STG.E.U8 desc[UR12][R52.64], R9 ;  /* 0x0000000934007986 */ /* 0x0005e2000c10110c */
[----:B------:R-:W-:-:S02]  /*a790*/  PRMT R81, R81, 0x7773, RZ ;  /* 0x0000777351517816 */ /* 0x000fc400000000ff */
[----:B0-----:R-:W-:Y:S01]  /*a7a0*/  PRMT R15, R78, 0x7773, RZ ;  /* 0x000077734e0f7816 */ /* 0x001fe200000000ff */
[----:B------:R-:W-:Y:S01]  /*a7b0*/  STG.E.U8 desc[UR12][R54.64], R11 ;  /* 0x0000000b36007986 */ /* 0x000fe2000c10110c */
[----:B-1----:R-:W-:Y:S02]  /*a7c0*/  PRMT R17, R82, 0x7773, RZ ;  /* 0x0000777352117816 */ /* 0x002fe400000000ff */
[-C--:B------:R-:W-:Y:S01]  /*a7d0*/  LEA.HI.X.SX32 R65, R0, R86.reuse, 0x1, P6 ;  /* 0x0000005600417211 */ /* 0x080fe200030f0eff */
[----:B------:R-:W-:Y:S01]  /*a7e0*/  STG.E.U8 desc[UR12][R56.64], R13 ;  /* 0x0000000d38007986 */ /* 0x000fe2000c10110c */
[----:B------:R-:W-:Y:S02]  /*a7f0*/  PRMT R79, R79, 0x7773, RZ ;  /* 0x000077734f4f7816 */ /* 0x000fe400000000ff */
[----:B------:R-:W-:Y:S01]  /*a800*/  LEA.HI.X.SX32 R67, R67, R86, 0x1, P5 ;  /* 0x0000005643437211 */ /* 0x000fe200028f0eff */
[----:B------:R-:W-:Y:S01]  /*a810*/  STG.E.U8 desc[UR12][R58.64], R77 ;  /* 0x0000004d3a007986 */ /* 0x000fe2000c10110c */
[----:B------:R-:W-:Y:S01]  /*a820*/  PRMT R83, R83, 0x7773, RZ ;  /* 0x0000777353537816 */ /* 0x000fe200000000ff */
[----:B--2---:R-:W0:Y:S01]  /*a830*/  LDC.64 R8, c[0x0][0x230] ;  /* 0x00008c00ff087b82 */ /* 0x004e220000000a00 */
[----:B------:R-:W-:Y:S01]  /*a840*/  FSEL R7, R68, -INF , P4 ;  /* 0xff80000044077808 */ /* 0x000fe20002000000 */
[----:B------:R-:W-:Y:S01]  /*a850*/  STG.E.U8 desc[UR12][R60.64], R81 ;  /* 0x000000513c007986 */ /* 0x000fe2000c10110c */
[----:B------:R-:W-:-:S02]  /*a860*/  FSEL R0, R69, -INF , P3 ;  /* 0xff80000045007808 */ /* 0x000fc40001800000 */
[----:B------:R-:W-:Y:S01]  /*a870*/  FSEL R3, R70, -INF , P2 ;  /* 0xff80000046037808 */ /* 0x000fe20001000000 */
[----:B------:R1:W-:Y:S01]  /*a880*/  STG.E.U8 desc[UR12][R4.64], R15 ;  /* 0x0000000f04007986 */ /* 0x0003e2000c10110c */
[----:B------:R-:W-:Y:S01]  /*a890*/  FSEL R6, R71, -INF , P1 ;  /* 0xff80000047067808 */ /* 0x000fe20000800000 */
[----:B------:R-:W-:Y:S01]  /*a8a0*/  FFMA R72, R7, 0.69314718246459960938, R72 ;  /* 0x3f31721807487823 */ /* 0x000fe20000000048 */
[----:B------:R-:W-:Y:S01]  /*a8b0*/  FFMA R73, R0, 0.69314718246459960938, R73 ;  /* 0x3f31721800497823 */ /* 0x000fe20000000049 */
[----:B------:R2:W-:Y:S01]  /*a8c0*/  STG.E.U8 desc[UR12][R62.64], R17 ;  /* 0x000000113e007986 */ /* 0x0005e2000c10110c */
[----:B------:R-:W-:Y:S01]  /*a8d0*/  FFMA R74, R3, 0.69314718246459960938, R74 ;  /* 0x3f317218034a7823 */ /* 0x000fe2000000004a */
[----:B------:R-:W-:Y:S01]  /*a8e0*/  FFMA R75, R6, 0.69314718246459960938, R75 ;  /* 0x3f317218064b7823 */ /* 0x000fe2000000004b */
[C---:B------:R-:W-:Y:S01]  /*a8f0*/  IMAD.SHL.U32 R3, R88.reuse, 0x4, RZ ;  /* 0x0000000458037824 */ /* 0x040fe200078e00ff */
[----:B------:R2:W-:Y:S01]  /*a900*/  STG.E.U8 desc[UR12][R64.64], R79 ;  /* 0x0000004f40007986 */ /* 0x0005e2000c10110c */
[----:B------:R-:W-:-:S03]  /*a910*/  IMAD.HI R0, R88, 0x4, RZ ;  /* 0x0000000458007827 */ /* 0x000fc600078e02ff */
[----:B------:R2:W-:Y:S01]  /*a920*/  STG.E.U8 desc[UR12][R66.64], R83 ;  /* 0x0000005342007986 */ /* 0x0005e2000c10110c */
[----:B-1----:R-:W-:Y:S01]  /*a930*/  LOP3.LUT R4, R2, 0x70, RZ, 0xc0, !PT ;  /* 0x0000007002047812 */ /* 0x002fe200078ec0ff */
[----:B------:R-:W-:Y:S01]  /*a940*/  BAR.SYNC.DEFER_BLOCKING 0x0 ;  /* 0x0000000000007b1d */ /* 0x000fe20000010000 */
[----:B0-----:R-:W-:-:S04]  /*a950*/  IADD3 R2, P1, P2, R3, UR7, R8 ;  /* 0x0000000703027c10 */ /* 0x001fc8000fa3e008 */
[----:B------:R-:W-:Y:S01]  /*a960*/  IADD3.X R3, R0, UR5, R9, P1, P2 ;  /* 0x0000000500037c10 */ /* 0x000fe20008fe4409 */
[----:B------:R2:W-:Y:S02]  /*a970*/  STS.128 [R4+UR6], R72 ;  /* 0x0000004804007988 */ /* 0x0005e40008000c06 */
[----:B------:R-:W-:Y:S06]  /*a980*/  BAR.SYNC.DEFER_BLOCKING 0x0 ;  /* 0x0000000000007b1d */ /* 0x000fec0000010000 */
[----:B------:R-:W-:Y:S05]  /*a990*/  @P0 EXIT ;  /* 0x000000000000094d */ /* 0x000fea0003800000 */
[----:B------:R-:W0:Y:S04]  /*a9a0*/  LDS R5, [R84] ;  /* 0x0000000054057984 */ /* 0x000e280000000800 */
[----:B0-----:R-:W-:Y:S01]  /*a9b0*/  STG.E desc[UR12][R2.64], R5 ;  /* 0x0000000502007986 */ /* 0x001fe2000c10190c */
[----:B------:R-:W-:Y:S05]  /*a9c0*/  EXIT ;  /* 0x000000000000794d */ /* 0x000fea0003800000 */
.L_x_2:
[----:B------:R-:W-:-:S00]  /*a9d0*/  BRA `(.L_x_2) ;  /* 0xfffffffc00fc7947 */ /* 0x000fc0000383ffff */
[----:B------:R-:W-:-:S00]  /*a9e0*/  NOP ;  /* 0x0000000000007918 */ /* 0x000fc00000000000 */
        /* <DEDUP_REMOVED lines=9> */
.L_x_3:


//--------------------- .nv.global.init           --------------------------
	.section	.nv.global.init,"aw",@progbits
.nv.global.init:
	.type		_$_str,@object
	.size		_$_str,(.L_0 - _$_str)
_$_str:
        /*0000*/ 	.byte	0x5f, 0x5f, 0x43, 0x55, 0x44, 0x41, 0x5f, 0x46, 0x54, 0x5a, 0x00
.L_0:


//--------------------- .nv.shared.attn_fwd       --------------------------
	.section	.nv.shared.attn_fwd,"aw",@nobits
	.sectionflags	@""
	.align	16
	.zero		1024


//--------------------- .nv.shared.reserved.0     --------------------------
	.section	.nv.shared.reserved.0,"aw",@nobits
	.weak		__nv_reservedSMEM_offset_0_alias
	.size		__nv_reservedSMEM_offset_0_alias, 0, 0
	.other		__nv_reservedSMEM_offset_0_alias,@"STO_CUDA_RESERVED_SHARED STV_DEFAULT"
__nv_reservedSMEM_offset_0_alias:
	.zero		0


//--------------------- .nv.constant0.attn_fwd    --------------------------
	.section	.nv.constant0.attn_fwd,"a",@progbits
	.sectionflags	@""
	.align	4
.nv.constant0.attn_fwd:
	.zero		664


//--------------------- SYMBOLS --------------------------

	.type		.nv.reservedSmem.offset0,@object
	.size		.nv.reservedSmem.offset0,0x4
